//
// Generated by NVIDIA NVVM Compiler
//
// Compiler Build ID: CL-36424714
// Cuda compilation tools, release 13.0, V13.0.88
// Based on NVVM 20.0.0
//

.version 9.0
.target sm_100
.address_size 64

	// .globl	_Z12block_reducePfS_i
// _ZZ20calculate_differenceILj512EEvPfS0_S0_S0_fS0_S0_E14shared_weights has been demoted
.global .align 1 .b8 _ZN34_INTERNAL_92033027_4_k_cu_e452a0da4cuda3std3__45__cpo5beginE[1];
.global .align 1 .b8 _ZN34_INTERNAL_92033027_4_k_cu_e452a0da4cuda3std3__45__cpo3endE[1];
.global .align 1 .b8 _ZN34_INTERNAL_92033027_4_k_cu_e452a0da4cuda3std3__45__cpo6cbeginE[1];
.global .align 1 .b8 _ZN34_INTERNAL_92033027_4_k_cu_e452a0da4cuda3std3__45__cpo4cendE[1];
.global .align 1 .b8 _ZN34_INTERNAL_92033027_4_k_cu_e452a0da4cuda3std3__45__cpo6rbeginE[1];
.global .align 1 .b8 _ZN34_INTERNAL_92033027_4_k_cu_e452a0da4cuda3std3__45__cpo4rendE[1];
.global .align 1 .b8 _ZN34_INTERNAL_92033027_4_k_cu_e452a0da4cuda3std3__45__cpo7crbeginE[1];
.global .align 1 .b8 _ZN34_INTERNAL_92033027_4_k_cu_e452a0da4cuda3std3__45__cpo5crendE[1];
.global .align 1 .b8 _ZN34_INTERNAL_92033027_4_k_cu_e452a0da4cuda3std3__436_GLOBAL__N__92033027_4_k_cu_e452a0da6ignoreE[1];
.global .align 1 .b8 _ZN34_INTERNAL_92033027_4_k_cu_e452a0da4cuda3std3__419piecewise_constructE[1];
.global .align 1 .b8 _ZN34_INTERNAL_92033027_4_k_cu_e452a0da4cuda3std3__48in_placeE[1];
.global .align 1 .b8 _ZN34_INTERNAL_92033027_4_k_cu_e452a0da4cuda3std3__420unreachable_sentinelE[1];
.global .align 1 .b8 _ZN34_INTERNAL_92033027_4_k_cu_e452a0da4cuda3std3__47nulloptE[1];
.global .align 1 .b8 _ZN34_INTERNAL_92033027_4_k_cu_e452a0da4cuda3std3__48unexpectE[1];
.global .align 1 .b8 _ZN34_INTERNAL_92033027_4_k_cu_e452a0da4cuda3std6ranges3__45__cpo4swapE[1];
.global .align 1 .b8 _ZN34_INTERNAL_92033027_4_k_cu_e452a0da4cuda3std6ranges3__45__cpo9iter_moveE[1];
.global .align 1 .b8 _ZN34_INTERNAL_92033027_4_k_cu_e452a0da4cuda3std6ranges3__45__cpo5beginE[1];
.global .align 1 .b8 _ZN34_INTERNAL_92033027_4_k_cu_e452a0da4cuda3std6ranges3__45__cpo3endE[1];
.global .align 1 .b8 _ZN34_INTERNAL_92033027_4_k_cu_e452a0da4cuda3std6ranges3__45__cpo6cbeginE[1];
.global .align 1 .b8 _ZN34_INTERNAL_92033027_4_k_cu_e452a0da4cuda3std6ranges3__45__cpo4cendE[1];
.global .align 1 .b8 _ZN34_INTERNAL_92033027_4_k_cu_e452a0da4cuda3std6ranges3__45__cpo7advanceE[1];
.global .align 1 .b8 _ZN34_INTERNAL_92033027_4_k_cu_e452a0da4cuda3std6ranges3__45__cpo9iter_swapE[1];
.global .align 1 .b8 _ZN34_INTERNAL_92033027_4_k_cu_e452a0da4cuda3std6ranges3__45__cpo4nextE[1];
.global .align 1 .b8 _ZN34_INTERNAL_92033027_4_k_cu_e452a0da4cuda3std6ranges3__45__cpo4prevE[1];
.global .align 1 .b8 _ZN34_INTERNAL_92033027_4_k_cu_e452a0da4cuda3std6ranges3__45__cpo4dataE[1];
.global .align 1 .b8 _ZN34_INTERNAL_92033027_4_k_cu_e452a0da4cuda3std6ranges3__45__cpo5cdataE[1];
.global .align 1 .b8 _ZN34_INTERNAL_92033027_4_k_cu_e452a0da4cuda3std6ranges3__45__cpo4sizeE[1];
.global .align 1 .b8 _ZN34_INTERNAL_92033027_4_k_cu_e452a0da4cuda3std6ranges3__45__cpo5ssizeE[1];
.global .align 1 .b8 _ZN34_INTERNAL_92033027_4_k_cu_e452a0da4cuda3std6ranges3__45__cpo8distanceE[1];
.global .align 1 .b8 _ZN34_INTERNAL_92033027_4_k_cu_e452a0da6thrust24THRUST_300001_SM_1000_NS8cuda_cub3parE[1];
.global .align 1 .b8 _ZN34_INTERNAL_92033027_4_k_cu_e452a0da6thrust24THRUST_300001_SM_1000_NS8cuda_cub10par_nosyncE[1];
.global .align 1 .b8 _ZN34_INTERNAL_92033027_4_k_cu_e452a0da6thrust24THRUST_300001_SM_1000_NS6system6detail10sequential3seqE[1];
.global .align 1 .b8 _ZN34_INTERNAL_92033027_4_k_cu_e452a0da6thrust24THRUST_300001_SM_1000_NS12placeholders2_1E[1];
.global .align 1 .b8 _ZN34_INTERNAL_92033027_4_k_cu_e452a0da6thrust24THRUST_300001_SM_1000_NS12placeholders2_2E[1];
.global .align 1 .b8 _ZN34_INTERNAL_92033027_4_k_cu_e452a0da6thrust24THRUST_300001_SM_1000_NS12placeholders2_3E[1];
.global .align 1 .b8 _ZN34_INTERNAL_92033027_4_k_cu_e452a0da6thrust24THRUST_300001_SM_1000_NS12placeholders2_4E[1];
.global .align 1 .b8 _ZN34_INTERNAL_92033027_4_k_cu_e452a0da6thrust24THRUST_300001_SM_1000_NS12placeholders2_5E[1];
.global .align 1 .b8 _ZN34_INTERNAL_92033027_4_k_cu_e452a0da6thrust24THRUST_300001_SM_1000_NS12placeholders2_6E[1];
.global .align 1 .b8 _ZN34_INTERNAL_92033027_4_k_cu_e452a0da6thrust24THRUST_300001_SM_1000_NS12placeholders2_7E[1];
.global .align 1 .b8 _ZN34_INTERNAL_92033027_4_k_cu_e452a0da6thrust24THRUST_300001_SM_1000_NS12placeholders2_8E[1];
.global .align 1 .b8 _ZN34_INTERNAL_92033027_4_k_cu_e452a0da6thrust24THRUST_300001_SM_1000_NS12placeholders2_9E[1];
.global .align 1 .b8 _ZN34_INTERNAL_92033027_4_k_cu_e452a0da6thrust24THRUST_300001_SM_1000_NS12placeholders3_10E[1];
.global .align 1 .b8 _ZN34_INTERNAL_92033027_4_k_cu_e452a0da6thrust24THRUST_300001_SM_1000_NS3seqE[1];

.visible .entry _Z12block_reducePfS_i(
	.param .u64 .ptr .align 1 _Z12block_reducePfS_i_param_0,
	.param .u64 .ptr .align 1 _Z12block_reducePfS_i_param_1,
	.param .u32 _Z12block_reducePfS_i_param_2
)
{
	.reg .pred 	%p<10>;
	.reg .b32 	%r<44>;
	.reg .b32 	%f<70>;
	.reg .b64 	%rd<67>;

	ld.param.u64 	%rd8, [_Z12block_reducePfS_i_param_0];
	ld.param.u64 	%rd7, [_Z12block_reducePfS_i_param_1];
	ld.param.u32 	%r18, [_Z12block_reducePfS_i_param_2];
	cvta.to.global.u64 	%rd1, %rd8;
	setp.lt.s32 	%p1, %r18, 1;
	@%p1 bra 	$L__BB0_13;
	cvta.to.global.u64 	%rd9, %rd7;
	mov.u32 	%r20, %tid.x;
	mov.u32 	%r21, %ctaid.x;
	mov.u32 	%r22, %ntid.x;
	mad.lo.s32 	%r23, %r22, %r21, %r20;
	cvt.s64.s32 	%rd2, %r23;
	mul.wide.s32 	%rd10, %r23, 4;
	add.s64 	%rd3, %rd9, %rd10;
	ld.global.f32 	%f66, [%rd3];
	and.b32  	%r1, %r18, 15;
	setp.lt.u32 	%p2, %r18, 16;
	mov.b32 	%r41, 0;
	@%p2 bra 	$L__BB0_4;
	and.b32  	%r41, %r18, 2147483632;
	neg.s32 	%r39, %r41;
	mov.b32 	%r38, 0;
$L__BB0_3:
	.pragma "nounroll";
	cvt.u64.u32 	%rd11, %r38;
	add.s64 	%rd12, %rd11, %rd2;
	shl.b64 	%rd13, %rd12, 2;
	add.s64 	%rd14, %rd1, %rd13;
	ld.global.f32 	%f11, [%rd14];
	add.f32 	%f12, %f11, %f66;
	st.global.f32 	[%rd3], %f12;
	ld.global.f32 	%f13, [%rd14+4096];
	add.f32 	%f14, %f13, %f12;
	st.global.f32 	[%rd3], %f14;
	ld.global.f32 	%f15, [%rd14+8192];
	add.f32 	%f16, %f15, %f14;
	st.global.f32 	[%rd3], %f16;
	ld.global.f32 	%f17, [%rd14+12288];
	add.f32 	%f18, %f17, %f16;
	st.global.f32 	[%rd3], %f18;
	ld.global.f32 	%f19, [%rd14+16384];
	add.f32 	%f20, %f19, %f18;
	st.global.f32 	[%rd3], %f20;
	ld.global.f32 	%f21, [%rd14+20480];
	add.f32 	%f22, %f21, %f20;
	st.global.f32 	[%rd3], %f22;
	ld.global.f32 	%f23, [%rd14+24576];
	add.f32 	%f24, %f23, %f22;
	st.global.f32 	[%rd3], %f24;
	ld.global.f32 	%f25, [%rd14+28672];
	add.f32 	%f26, %f25, %f24;
	st.global.f32 	[%rd3], %f26;
	ld.global.f32 	%f27, [%rd14+32768];
	add.f32 	%f28, %f27, %f26;
	st.global.f32 	[%rd3], %f28;
	ld.global.f32 	%f29, [%rd14+36864];
	add.f32 	%f30, %f29, %f28;
	st.global.f32 	[%rd3], %f30;
	ld.global.f32 	%f31, [%rd14+40960];
	add.f32 	%f32, %f31, %f30;
	st.global.f32 	[%rd3], %f32;
	ld.global.f32 	%f33, [%rd14+45056];
	add.f32 	%f34, %f33, %f32;
	st.global.f32 	[%rd3], %f34;
	ld.global.f32 	%f35, [%rd14+49152];
	add.f32 	%f36, %f35, %f34;
	st.global.f32 	[%rd3], %f36;
	ld.global.f32 	%f37, [%rd14+53248];
	add.f32 	%f38, %f37, %f36;
	st.global.f32 	[%rd3], %f38;
	ld.global.f32 	%f39, [%rd14+57344];
	add.f32 	%f40, %f39, %f38;
	st.global.f32 	[%rd3], %f40;
	ld.global.f32 	%f41, [%rd14+61440];
	add.f32 	%f66, %f41, %f40;
	st.global.f32 	[%rd3], %f66;
	add.s32 	%r39, %r39, 16;
	add.s32 	%r38, %r38, 16384;
	setp.ne.s32 	%p3, %r39, 0;
	@%p3 bra 	$L__BB0_3;
$L__BB0_4:
	setp.eq.s32 	%p4, %r1, 0;
	@%p4 bra 	$L__BB0_13;
	and.b32  	%r9, %r18, 7;
	setp.lt.u32 	%p5, %r1, 8;
	@%p5 bra 	$L__BB0_7;
	shl.b32 	%r25, %r41, 10;
	cvt.u64.u32 	%rd15, %r25;
	add.s64 	%rd16, %rd15, %rd2;
	shl.b64 	%rd17, %rd16, 2;
	add.s64 	%rd18, %rd1, %rd17;
	ld.global.f32 	%f42, [%rd18];
	add.f32 	%f43, %f42, %f66;
	st.global.f32 	[%rd3], %f43;
	add.s32 	%r26, %r25, 1024;
	cvt.u64.u32 	%rd19, %r26;
	add.s64 	%rd20, %rd19, %rd2;
	shl.b64 	%rd21, %rd20, 2;
	add.s64 	%rd22, %rd1, %rd21;
	ld.global.f32 	%f44, [%rd22];
	add.f32 	%f45, %f44, %f43;
	st.global.f32 	[%rd3], %f45;
	add.s32 	%r27, %r25, 2048;
	cvt.u64.u32 	%rd23, %r27;
	add.s64 	%rd24, %rd23, %rd2;
	shl.b64 	%rd25, %rd24, 2;
	add.s64 	%rd26, %rd1, %rd25;
	ld.global.f32 	%f46, [%rd26];
	add.f32 	%f47, %f46, %f45;
	st.global.f32 	[%rd3], %f47;
	add.s32 	%r28, %r25, 3072;
	cvt.u64.u32 	%rd27, %r28;
	add.s64 	%rd28, %rd27, %rd2;
	shl.b64 	%rd29, %rd28, 2;
	add.s64 	%rd30, %rd1, %rd29;
	ld.global.f32 	%f48, [%rd30];
	add.f32 	%f49, %f48, %f47;
	st.global.f32 	[%rd3], %f49;
	add.s32 	%r29, %r25, 4096;
	cvt.u64.u32 	%rd31, %r29;
	add.s64 	%rd32, %rd31, %rd2;
	shl.b64 	%rd33, %rd32, 2;
	add.s64 	%rd34, %rd1, %rd33;
	ld.global.f32 	%f50, [%rd34];
	add.f32 	%f51, %f50, %f49;
	st.global.f32 	[%rd3], %f51;
	add.s32 	%r30, %r25, 5120;
	cvt.u64.u32 	%rd35, %r30;
	add.s64 	%rd36, %rd35, %rd2;
	shl.b64 	%rd37, %rd36, 2;
	add.s64 	%rd38, %rd1, %rd37;
	ld.global.f32 	%f52, [%rd38];
	add.f32 	%f53, %f52, %f51;
	st.global.f32 	[%rd3], %f53;
	add.s32 	%r31, %r25, 6144;
	cvt.u64.u32 	%rd39, %r31;
	add.s64 	%rd40, %rd39, %rd2;
	shl.b64 	%rd41, %rd40, 2;
	add.s64 	%rd42, %rd1, %rd41;
	ld.global.f32 	%f54, [%rd42];
	add.f32 	%f55, %f54, %f53;
	st.global.f32 	[%rd3], %f55;
	add.s32 	%r32, %r25, 7168;
	cvt.u64.u32 	%rd43, %r32;
	add.s64 	%rd44, %rd43, %rd2;
	shl.b64 	%rd45, %rd44, 2;
	add.s64 	%rd46, %rd1, %rd45;
	ld.global.f32 	%f56, [%rd46];
	add.f32 	%f66, %f56, %f55;
	st.global.f32 	[%rd3], %f66;
	add.s32 	%r41, %r41, 8;
$L__BB0_7:
	setp.eq.s32 	%p6, %r9, 0;
	@%p6 bra 	$L__BB0_13;
	and.b32  	%r12, %r18, 3;
	setp.lt.u32 	%p7, %r9, 4;
	@%p7 bra 	$L__BB0_10;
	shl.b32 	%r33, %r41, 10;
	cvt.u64.u32 	%rd47, %r33;
	add.s64 	%rd48, %rd47, %rd2;
	shl.b64 	%rd49, %rd48, 2;
	add.s64 	%rd50, %rd1, %rd49;
	ld.global.f32 	%f57, [%rd50];
	add.f32 	%f58, %f57, %f66;
	st.global.f32 	[%rd3], %f58;
	add.s32 	%r34, %r33, 1024;
	cvt.u64.u32 	%rd51, %r34;
	add.s64 	%rd52, %rd51, %rd2;
	shl.b64 	%rd53, %rd52, 2;
	add.s64 	%rd54, %rd1, %rd53;
	ld.global.f32 	%f59, [%rd54];
	add.f32 	%f60, %f59, %f58;
	st.global.f32 	[%rd3], %f60;
	add.s32 	%r35, %r33, 2048;
	cvt.u64.u32 	%rd55, %r35;
	add.s64 	%rd56, %rd55, %rd2;
	shl.b64 	%rd57, %rd56, 2;
	add.s64 	%rd58, %rd1, %rd57;
	ld.global.f32 	%f61, [%rd58];
	add.f32 	%f62, %f61, %f60;
	st.global.f32 	[%rd3], %f62;
	add.s32 	%r36, %r33, 3072;
	cvt.u64.u32 	%rd59, %r36;
	add.s64 	%rd60, %rd59, %rd2;
	shl.b64 	%rd61, %rd60, 2;
	add.s64 	%rd62, %rd1, %rd61;
	ld.global.f32 	%f63, [%rd62];
	add.f32 	%f66, %f63, %f62;
	st.global.f32 	[%rd3], %f66;
	add.s32 	%r41, %r41, 4;
$L__BB0_10:
	setp.eq.s32 	%p8, %r12, 0;
	@%p8 bra 	$L__BB0_13;
	shl.b32 	%r37, %r41, 10;
	cvt.u64.u32 	%rd63, %r37;
	add.s64 	%rd64, %rd2, %rd63;
	shl.b64 	%rd65, %rd64, 2;
	add.s64 	%rd66, %rd1, %rd65;
	neg.s32 	%r43, %r12;
$L__BB0_12:
	.pragma "nounroll";
	ld.global.f32 	%f64, [%rd66];
	add.f32 	%f66, %f64, %f66;
	st.global.f32 	[%rd3], %f66;
	add.s64 	%rd66, %rd66, 4096;
	add.s32 	%r43, %r43, 1;
	setp.ne.s32 	%p9, %r43, 0;
	@%p9 bra 	$L__BB0_12;
$L__BB0_13:
	ret;

}
	// .globl	_Z20calculate_differenceILj512EEvPfS0_S0_S0_fS0_S0_
.visible .entry _Z20calculate_differenceILj512EEvPfS0_S0_S0_fS0_S0_(
	.param .u64 .ptr .align 1 _Z20calculate_differenceILj512EEvPfS0_S0_S0_fS0_S0__param_0,
	.param .u64 .ptr .align 1 _Z20calculate_differenceILj512EEvPfS0_S0_S0_fS0_S0__param_1,
	.param .u64 .ptr .align 1 _Z20calculate_differenceILj512EEvPfS0_S0_S0_fS0_S0__param_2,
	.param .u64 .ptr .align 1 _Z20calculate_differenceILj512EEvPfS0_S0_S0_fS0_S0__param_3,
	.param .f32 _Z20calculate_differenceILj512EEvPfS0_S0_S0_fS0_S0__param_4,
	.param .u64 .ptr .align 1 _Z20calculate_differenceILj512EEvPfS0_S0_S0_fS0_S0__param_5,
	.param .u64 .ptr .align 1 _Z20calculate_differenceILj512EEvPfS0_S0_S0_fS0_S0__param_6
)
{
	.reg .pred 	%p<22>;
	.reg .b16 	%rs<6>;
	.reg .b32 	%r<104>;
	.reg .b32 	%f<619>;
	.reg .b64 	%rd<76>;
	.reg .b64 	%fd<33>;
	// demoted variable
	.shared .align 4 .b8 _ZZ20calculate_differenceILj512EEvPfS0_S0_S0_fS0_S0_E14shared_weights[4096];
	ld.param.u64 	%rd42, [_Z20calculate_differenceILj512EEvPfS0_S0_S0_fS0_S0__param_0];
	ld.param.u64 	%rd38, [_Z20calculate_differenceILj512EEvPfS0_S0_S0_fS0_S0__param_1];
	ld.param.u64 	%rd39, [_Z20calculate_differenceILj512EEvPfS0_S0_S0_fS0_S0__param_2];
	ld.param.u64 	%rd43, [_Z20calculate_differenceILj512EEvPfS0_S0_S0_fS0_S0__param_3];
	ld.param.f32 	%f3, [_Z20calculate_differenceILj512EEvPfS0_S0_S0_fS0_S0__param_4];
	ld.param.u64 	%rd40, [_Z20calculate_differenceILj512EEvPfS0_S0_S0_fS0_S0__param_5];
	ld.param.u64 	%rd41, [_Z20calculate_differenceILj512EEvPfS0_S0_S0_fS0_S0__param_6];
	cvta.to.global.u64 	%rd1, %rd43;
	cvta.to.global.u64 	%rd2, %rd42;
	mov.u32 	%r1, %tid.x;
	mov.u32 	%r2, %ntid.x;
	mov.u32 	%r3, %ctaid.x;
	mad.lo.s32 	%r4, %r2, %r3, %r1;
	cvt.u16.u32 	%rs1, %r1;
	xor.b16  	%rs2, %rs1, 1023;
	cvt.u16.u32 	%rs3, %r2;
	div.u16 	%rs4, %rs2, %rs3;
	add.s16 	%rs5, %rs4, 1;
	cvt.u32.u16 	%r5, %rs5;
	and.b32  	%r6, %r5, 3;
	setp.lt.u16 	%p1, %rs4, 3;
	mov.b32 	%r88, 0;
	@%p1 bra 	$L__BB1_3;
	shl.b32 	%r7, %r2, 2;
	shl.b32 	%r58, %r1, 2;
	mov.u32 	%r59, _ZZ20calculate_differenceILj512EEvPfS0_S0_S0_fS0_S0_E14shared_weights;
	add.s32 	%r86, %r59, %r58;
	shl.b32 	%r9, %r2, 4;
	shl.b32 	%r10, %r2, 3;
	mul.lo.s32 	%r11, %r2, 12;
	and.b32  	%r60, %r5, 2044;
	neg.s32 	%r84, %r60;
	mov.b32 	%r88, 0;
	mov.u32 	%r85, %r1;
$L__BB1_2:
	mul.wide.s32 	%rd44, %r85, 4;
	add.s64 	%rd45, %rd1, %rd44;
	ld.global.f32 	%f4, [%rd45];
	st.shared.f32 	[%r86], %f4;
	cvt.u64.u32 	%rd46, %r7;
	add.s64 	%rd47, %rd45, %rd46;
	ld.global.f32 	%f5, [%rd47];
	add.s32 	%r61, %r86, %r7;
	st.shared.f32 	[%r61], %f5;
	add.s64 	%rd48, %rd47, %rd46;
	ld.global.f32 	%f6, [%rd48];
	add.s32 	%r62, %r86, %r10;
	st.shared.f32 	[%r62], %f6;
	add.s64 	%rd49, %rd48, %rd46;
	ld.global.f32 	%f7, [%rd49];
	add.s32 	%r63, %r86, %r11;
	st.shared.f32 	[%r63], %f7;
	add.s32 	%r88, %r88, %r7;
	add.s32 	%r86, %r86, %r9;
	add.s32 	%r85, %r85, %r7;
	add.s32 	%r84, %r84, 4;
	setp.ne.s32 	%p2, %r84, 0;
	@%p2 bra 	$L__BB1_2;
$L__BB1_3:
	setp.eq.s32 	%p3, %r6, 0;
	@%p3 bra 	$L__BB1_6;
	add.s32 	%r90, %r1, %r88;
	shl.b32 	%r64, %r90, 2;
	mov.u32 	%r65, _ZZ20calculate_differenceILj512EEvPfS0_S0_S0_fS0_S0_E14shared_weights;
	add.s32 	%r91, %r65, %r64;
	shl.b32 	%r24, %r2, 2;
	neg.s32 	%r89, %r6;
$L__BB1_5:
	.pragma "nounroll";
	mul.wide.s32 	%rd50, %r90, 4;
	add.s64 	%rd51, %rd1, %rd50;
	ld.global.f32 	%f8, [%rd51];
	st.shared.f32 	[%r91], %f8;
	add.s32 	%r91, %r91, %r24;
	add.s32 	%r90, %r90, %r2;
	add.s32 	%r89, %r89, 1;
	setp.ne.s32 	%p4, %r89, 0;
	@%p4 bra 	$L__BB1_5;
$L__BB1_6:
	shl.b32 	%r67, %r4, 10;
	cvt.s64.s32 	%rd3, %r67;
	bar.sync 	0;
	mul.wide.s32 	%rd52, %r67, 4;
	or.b64  	%rd4, %rd52, 32;
	cvta.to.global.u64 	%rd53, %rd39;
	add.s64 	%rd64, %rd53, %rd4;
	mov.f32 	%f618, 0f00000000;
	mov.b32 	%r92, 32;
	mov.u32 	%r68, _ZZ20calculate_differenceILj512EEvPfS0_S0_S0_fS0_S0_E14shared_weights;
	mov.u64 	%rd62, %rd64;
$L__BB1_7:
	ld.global.f32 	%f10, [%rd62+-32];
	add.s32 	%r69, %r68, %r92;
	ld.shared.f32 	%f11, [%r69+-32];
	fma.rn.f32 	%f12, %f10, %f11, %f618;
	ld.global.f32 	%f13, [%rd62+-28];
	ld.shared.f32 	%f14, [%r69+-28];
	fma.rn.f32 	%f15, %f13, %f14, %f12;
	ld.global.f32 	%f16, [%rd62+-24];
	ld.shared.f32 	%f17, [%r69+-24];
	fma.rn.f32 	%f18, %f16, %f17, %f15;
	ld.global.f32 	%f19, [%rd62+-20];
	ld.shared.f32 	%f20, [%r69+-20];
	fma.rn.f32 	%f21, %f19, %f20, %f18;
	ld.global.f32 	%f22, [%rd62+-16];
	ld.shared.f32 	%f23, [%r69+-16];
	fma.rn.f32 	%f24, %f22, %f23, %f21;
	ld.global.f32 	%f25, [%rd62+-12];
	ld.shared.f32 	%f26, [%r69+-12];
	fma.rn.f32 	%f27, %f25, %f26, %f24;
	ld.global.f32 	%f28, [%rd62+-8];
	ld.shared.f32 	%f29, [%r69+-8];
	fma.rn.f32 	%f30, %f28, %f29, %f27;
	ld.global.f32 	%f31, [%rd62+-4];
	ld.shared.f32 	%f32, [%r69+-4];
	fma.rn.f32 	%f33, %f31, %f32, %f30;
	ld.global.f32 	%f34, [%rd62];
	ld.shared.f32 	%f35, [%r69];
	fma.rn.f32 	%f36, %f34, %f35, %f33;
	ld.global.f32 	%f37, [%rd62+4];
	ld.shared.f32 	%f38, [%r69+4];
	fma.rn.f32 	%f39, %f37, %f38, %f36;
	ld.global.f32 	%f40, [%rd62+8];
	ld.shared.f32 	%f41, [%r69+8];
	fma.rn.f32 	%f42, %f40, %f41, %f39;
	ld.global.f32 	%f43, [%rd62+12];
	ld.shared.f32 	%f44, [%r69+12];
	fma.rn.f32 	%f45, %f43, %f44, %f42;
	ld.global.f32 	%f46, [%rd62+16];
	ld.shared.f32 	%f47, [%r69+16];
	fma.rn.f32 	%f48, %f46, %f47, %f45;
	ld.global.f32 	%f49, [%rd62+20];
	ld.shared.f32 	%f50, [%r69+20];
	fma.rn.f32 	%f51, %f49, %f50, %f48;
	ld.global.f32 	%f52, [%rd62+24];
	ld.shared.f32 	%f53, [%r69+24];
	fma.rn.f32 	%f54, %f52, %f53, %f51;
	ld.global.f32 	%f55, [%rd62+28];
	ld.shared.f32 	%f56, [%r69+28];
	fma.rn.f32 	%f618, %f55, %f56, %f54;
	add.s32 	%r92, %r92, 64;
	add.s64 	%rd62, %rd62, 64;
	setp.ne.s32 	%p5, %r92, 4128;
	@%p5 bra 	$L__BB1_7;
	add.f32 	%f57, %f3, %f618;
	fma.rn.f32 	%f58, %f57, 0f3BBB989D, 0f3F000000;
	cvt.sat.f32.f32 	%f59, %f58;
	mov.f32 	%f60, 0f4B400001;
	mov.f32 	%f61, 0f437C0000;
	fma.rm.f32 	%f62, %f59, %f61, %f60;
	add.f32 	%f63, %f62, 0fCB40007F;
	neg.f32 	%f64, %f63;
	fma.rn.f32 	%f65, %f57, 0f3FB8AA3B, %f64;
	fma.rn.f32 	%f66, %f57, 0f32A57060, %f65;
	mov.b32 	%r71, %f62;
	shl.b32 	%r72, %r71, 23;
	mov.b32 	%f67, %r72;
	ex2.approx.ftz.f32 	%f68, %f66;
	fma.rn.f32 	%f69, %f68, %f67, 0f3F800000;
	rcp.rn.f32 	%f70, %f69;
	cvta.to.global.u64 	%rd54, %rd40;
	mul.wide.s32 	%rd55, %r4, 4;
	add.s64 	%rd56, %rd54, %rd55;
	ld.global.f32 	%f71, [%rd56];
	add.f32 	%f72, %f71, %f70;
	add.f32 	%f73, %f72, 0fBF800000;
	cvta.to.global.u64 	%rd57, %rd38;
	add.s64 	%rd8, %rd57, %rd55;
	st.global.f32 	[%rd8], %f73;
	add.s64 	%rd75, %rd2, %rd4;
	mov.b32 	%r93, 0;
	mov.u64 	%rd63, %rd75;
$L__BB1_9:
	ld.global.f32 	%f74, [%rd64+-32];
	ld.global.f32 	%f75, [%rd8];
	mul.f32 	%f76, %f74, %f75;
	cvt.f64.f32 	%fd1, %f76;
	mul.f64 	%fd2, %fd1, 0d3F1A36E2EB1C432D;
	cvt.rn.f32.f64 	%f77, %fd2;
	st.global.f32 	[%rd63+-32], %f77;
	ld.global.f32 	%f78, [%rd64+-28];
	ld.global.f32 	%f79, [%rd8];
	mul.f32 	%f80, %f78, %f79;
	cvt.f64.f32 	%fd3, %f80;
	mul.f64 	%fd4, %fd3, 0d3F1A36E2EB1C432D;
	cvt.rn.f32.f64 	%f81, %fd4;
	st.global.f32 	[%rd63+-28], %f81;
	ld.global.f32 	%f82, [%rd64+-24];
	ld.global.f32 	%f83, [%rd8];
	mul.f32 	%f84, %f82, %f83;
	cvt.f64.f32 	%fd5, %f84;
	mul.f64 	%fd6, %fd5, 0d3F1A36E2EB1C432D;
	cvt.rn.f32.f64 	%f85, %fd6;
	st.global.f32 	[%rd63+-24], %f85;
	ld.global.f32 	%f86, [%rd64+-20];
	ld.global.f32 	%f87, [%rd8];
	mul.f32 	%f88, %f86, %f87;
	cvt.f64.f32 	%fd7, %f88;
	mul.f64 	%fd8, %fd7, 0d3F1A36E2EB1C432D;
	cvt.rn.f32.f64 	%f89, %fd8;
	st.global.f32 	[%rd63+-20], %f89;
	ld.global.f32 	%f90, [%rd64+-16];
	ld.global.f32 	%f91, [%rd8];
	mul.f32 	%f92, %f90, %f91;
	cvt.f64.f32 	%fd9, %f92;
	mul.f64 	%fd10, %fd9, 0d3F1A36E2EB1C432D;
	cvt.rn.f32.f64 	%f93, %fd10;
	st.global.f32 	[%rd63+-16], %f93;
	ld.global.f32 	%f94, [%rd64+-12];
	ld.global.f32 	%f95, [%rd8];
	mul.f32 	%f96, %f94, %f95;
	cvt.f64.f32 	%fd11, %f96;
	mul.f64 	%fd12, %fd11, 0d3F1A36E2EB1C432D;
	cvt.rn.f32.f64 	%f97, %fd12;
	st.global.f32 	[%rd63+-12], %f97;
	ld.global.f32 	%f98, [%rd64+-8];
	ld.global.f32 	%f99, [%rd8];
	mul.f32 	%f100, %f98, %f99;
	cvt.f64.f32 	%fd13, %f100;
	mul.f64 	%fd14, %fd13, 0d3F1A36E2EB1C432D;
	cvt.rn.f32.f64 	%f101, %fd14;
	st.global.f32 	[%rd63+-8], %f101;
	ld.global.f32 	%f102, [%rd64+-4];
	ld.global.f32 	%f103, [%rd8];
	mul.f32 	%f104, %f102, %f103;
	cvt.f64.f32 	%fd15, %f104;
	mul.f64 	%fd16, %fd15, 0d3F1A36E2EB1C432D;
	cvt.rn.f32.f64 	%f105, %fd16;
	st.global.f32 	[%rd63+-4], %f105;
	ld.global.f32 	%f106, [%rd64];
	ld.global.f32 	%f107, [%rd8];
	mul.f32 	%f108, %f106, %f107;
	cvt.f64.f32 	%fd17, %f108;
	mul.f64 	%fd18, %fd17, 0d3F1A36E2EB1C432D;
	cvt.rn.f32.f64 	%f109, %fd18;
	st.global.f32 	[%rd63], %f109;
	ld.global.f32 	%f110, [%rd64+4];
	ld.global.f32 	%f111, [%rd8];
	mul.f32 	%f112, %f110, %f111;
	cvt.f64.f32 	%fd19, %f112;
	mul.f64 	%fd20, %fd19, 0d3F1A36E2EB1C432D;
	cvt.rn.f32.f64 	%f113, %fd20;
	st.global.f32 	[%rd63+4], %f113;
	ld.global.f32 	%f114, [%rd64+8];
	ld.global.f32 	%f115, [%rd8];
	mul.f32 	%f116, %f114, %f115;
	cvt.f64.f32 	%fd21, %f116;
	mul.f64 	%fd22, %fd21, 0d3F1A36E2EB1C432D;
	cvt.rn.f32.f64 	%f117, %fd22;
	st.global.f32 	[%rd63+8], %f117;
	ld.global.f32 	%f118, [%rd64+12];
	ld.global.f32 	%f119, [%rd8];
	mul.f32 	%f120, %f118, %f119;
	cvt.f64.f32 	%fd23, %f120;
	mul.f64 	%fd24, %fd23, 0d3F1A36E2EB1C432D;
	cvt.rn.f32.f64 	%f121, %fd24;
	st.global.f32 	[%rd63+12], %f121;
	ld.global.f32 	%f122, [%rd64+16];
	ld.global.f32 	%f123, [%rd8];
	mul.f32 	%f124, %f122, %f123;
	cvt.f64.f32 	%fd25, %f124;
	mul.f64 	%fd26, %fd25, 0d3F1A36E2EB1C432D;
	cvt.rn.f32.f64 	%f125, %fd26;
	st.global.f32 	[%rd63+16], %f125;
	ld.global.f32 	%f126, [%rd64+20];
	ld.global.f32 	%f127, [%rd8];
	mul.f32 	%f128, %f126, %f127;
	cvt.f64.f32 	%fd27, %f128;
	mul.f64 	%fd28, %fd27, 0d3F1A36E2EB1C432D;
	cvt.rn.f32.f64 	%f129, %fd28;
	st.global.f32 	[%rd63+20], %f129;
	ld.global.f32 	%f130, [%rd64+24];
	ld.global.f32 	%f131, [%rd8];
	mul.f32 	%f132, %f130, %f131;
	cvt.f64.f32 	%fd29, %f132;
	mul.f64 	%fd30, %fd29, 0d3F1A36E2EB1C432D;
	cvt.rn.f32.f64 	%f133, %fd30;
	st.global.f32 	[%rd63+24], %f133;
	ld.global.f32 	%f134, [%rd64+28];
	ld.global.f32 	%f135, [%rd8];
	mul.f32 	%f136, %f134, %f135;
	cvt.f64.f32 	%fd31, %f136;
	mul.f64 	%fd32, %fd31, 0d3F1A36E2EB1C432D;
	cvt.rn.f32.f64 	%f137, %fd32;
	st.global.f32 	[%rd63+28], %f137;
	add.s32 	%r93, %r93, 16;
	add.s64 	%rd64, %rd64, 64;
	add.s64 	%rd63, %rd63, 64;
	setp.ne.s32 	%p6, %r93, 1024;
	@%p6 bra 	$L__BB1_9;
	bar.sync 	0;
	setp.gt.u32 	%p7, %r1, 255;
	@%p7 bra 	$L__BB1_35;
	shl.b64 	%rd58, %rd3, 2;
	add.s64 	%rd73, %rd2, %rd58;
	mov.b32 	%r94, 0;
	mov.u64 	%rd65, %rd73;
$L__BB1_12:
	ld.global.f32 	%f138, [%rd65+1048576];
	ld.global.f32 	%f139, [%rd65];
	add.f32 	%f140, %f138, %f139;
	st.global.f32 	[%rd65], %f140;
	ld.global.f32 	%f141, [%rd65+1048580];
	ld.global.f32 	%f142, [%rd65+4];
	add.f32 	%f143, %f141, %f142;
	st.global.f32 	[%rd65+4], %f143;
	ld.global.f32 	%f144, [%rd65+1048584];
	ld.global.f32 	%f145, [%rd65+8];
	add.f32 	%f146, %f144, %f145;
	st.global.f32 	[%rd65+8], %f146;
	ld.global.f32 	%f147, [%rd65+1048588];
	ld.global.f32 	%f148, [%rd65+12];
	add.f32 	%f149, %f147, %f148;
	st.global.f32 	[%rd65+12], %f149;
	ld.global.f32 	%f150, [%rd65+1048592];
	ld.global.f32 	%f151, [%rd65+16];
	add.f32 	%f152, %f150, %f151;
	st.global.f32 	[%rd65+16], %f152;
	ld.global.f32 	%f153, [%rd65+1048596];
	ld.global.f32 	%f154, [%rd65+20];
	add.f32 	%f155, %f153, %f154;
	st.global.f32 	[%rd65+20], %f155;
	ld.global.f32 	%f156, [%rd65+1048600];
	ld.global.f32 	%f157, [%rd65+24];
	add.f32 	%f158, %f156, %f157;
	st.global.f32 	[%rd65+24], %f158;
	ld.global.f32 	%f159, [%rd65+1048604];
	ld.global.f32 	%f160, [%rd65+28];
	add.f32 	%f161, %f159, %f160;
	st.global.f32 	[%rd65+28], %f161;
	ld.global.f32 	%f162, [%rd65+1048608];
	ld.global.f32 	%f163, [%rd65+32];
	add.f32 	%f164, %f162, %f163;
	st.global.f32 	[%rd65+32], %f164;
	ld.global.f32 	%f165, [%rd65+1048612];
	ld.global.f32 	%f166, [%rd65+36];
	add.f32 	%f167, %f165, %f166;
	st.global.f32 	[%rd65+36], %f167;
	ld.global.f32 	%f168, [%rd65+1048616];
	ld.global.f32 	%f169, [%rd65+40];
	add.f32 	%f170, %f168, %f169;
	st.global.f32 	[%rd65+40], %f170;
	ld.global.f32 	%f171, [%rd65+1048620];
	ld.global.f32 	%f172, [%rd65+44];
	add.f32 	%f173, %f171, %f172;
	st.global.f32 	[%rd65+44], %f173;
	ld.global.f32 	%f174, [%rd65+1048624];
	ld.global.f32 	%f175, [%rd65+48];
	add.f32 	%f176, %f174, %f175;
	st.global.f32 	[%rd65+48], %f176;
	ld.global.f32 	%f177, [%rd65+1048628];
	ld.global.f32 	%f178, [%rd65+52];
	add.f32 	%f179, %f177, %f178;
	st.global.f32 	[%rd65+52], %f179;
	ld.global.f32 	%f180, [%rd65+1048632];
	ld.global.f32 	%f181, [%rd65+56];
	add.f32 	%f182, %f180, %f181;
	st.global.f32 	[%rd65+56], %f182;
	ld.global.f32 	%f183, [%rd65+1048636];
	ld.global.f32 	%f184, [%rd65+60];
	add.f32 	%f185, %f183, %f184;
	st.global.f32 	[%rd65+60], %f185;
	add.s32 	%r94, %r94, 16;
	add.s64 	%rd65, %rd65, 64;
	setp.ne.s32 	%p8, %r94, 1024;
	@%p8 bra 	$L__BB1_12;
	bar.sync 	0;
	setp.gt.u32 	%p9, %r1, 127;
	@%p9 bra 	$L__BB1_35;
	mov.b32 	%r95, 0;
	mov.u64 	%rd66, %rd73;
$L__BB1_15:
	ld.global.f32 	%f186, [%rd66+524288];
	ld.global.f32 	%f187, [%rd66];
	add.f32 	%f188, %f186, %f187;
	st.global.f32 	[%rd66], %f188;
	ld.global.f32 	%f189, [%rd66+524292];
	ld.global.f32 	%f190, [%rd66+4];
	add.f32 	%f191, %f189, %f190;
	st.global.f32 	[%rd66+4], %f191;
	ld.global.f32 	%f192, [%rd66+524296];
	ld.global.f32 	%f193, [%rd66+8];
	add.f32 	%f194, %f192, %f193;
	st.global.f32 	[%rd66+8], %f194;
	ld.global.f32 	%f195, [%rd66+524300];
	ld.global.f32 	%f196, [%rd66+12];
	add.f32 	%f197, %f195, %f196;
	st.global.f32 	[%rd66+12], %f197;
	ld.global.f32 	%f198, [%rd66+524304];
	ld.global.f32 	%f199, [%rd66+16];
	add.f32 	%f200, %f198, %f199;
	st.global.f32 	[%rd66+16], %f200;
	ld.global.f32 	%f201, [%rd66+524308];
	ld.global.f32 	%f202, [%rd66+20];
	add.f32 	%f203, %f201, %f202;
	st.global.f32 	[%rd66+20], %f203;
	ld.global.f32 	%f204, [%rd66+524312];
	ld.global.f32 	%f205, [%rd66+24];
	add.f32 	%f206, %f204, %f205;
	st.global.f32 	[%rd66+24], %f206;
	ld.global.f32 	%f207, [%rd66+524316];
	ld.global.f32 	%f208, [%rd66+28];
	add.f32 	%f209, %f207, %f208;
	st.global.f32 	[%rd66+28], %f209;
	ld.global.f32 	%f210, [%rd66+524320];
	ld.global.f32 	%f211, [%rd66+32];
	add.f32 	%f212, %f210, %f211;
	st.global.f32 	[%rd66+32], %f212;
	ld.global.f32 	%f213, [%rd66+524324];
	ld.global.f32 	%f214, [%rd66+36];
	add.f32 	%f215, %f213, %f214;
	st.global.f32 	[%rd66+36], %f215;
	ld.global.f32 	%f216, [%rd66+524328];
	ld.global.f32 	%f217, [%rd66+40];
	add.f32 	%f218, %f216, %f217;
	st.global.f32 	[%rd66+40], %f218;
	ld.global.f32 	%f219, [%rd66+524332];
	ld.global.f32 	%f220, [%rd66+44];
	add.f32 	%f221, %f219, %f220;
	st.global.f32 	[%rd66+44], %f221;
	ld.global.f32 	%f222, [%rd66+524336];
	ld.global.f32 	%f223, [%rd66+48];
	add.f32 	%f224, %f222, %f223;
	st.global.f32 	[%rd66+48], %f224;
	ld.global.f32 	%f225, [%rd66+524340];
	ld.global.f32 	%f226, [%rd66+52];
	add.f32 	%f227, %f225, %f226;
	st.global.f32 	[%rd66+52], %f227;
	ld.global.f32 	%f228, [%rd66+524344];
	ld.global.f32 	%f229, [%rd66+56];
	add.f32 	%f230, %f228, %f229;
	st.global.f32 	[%rd66+56], %f230;
	ld.global.f32 	%f231, [%rd66+524348];
	ld.global.f32 	%f232, [%rd66+60];
	add.f32 	%f233, %f231, %f232;
	st.global.f32 	[%rd66+60], %f233;
	add.s32 	%r95, %r95, 16;
	add.s64 	%rd66, %rd66, 64;
	setp.ne.s32 	%p10, %r95, 1024;
	@%p10 bra 	$L__BB1_15;
	bar.sync 	0;
	setp.gt.u32 	%p11, %r1, 63;
	@%p11 bra 	$L__BB1_35;
	mov.b32 	%r96, 0;
	mov.u64 	%rd67, %rd73;
$L__BB1_18:
	ld.global.f32 	%f234, [%rd67+262144];
	ld.global.f32 	%f235, [%rd67];
	add.f32 	%f236, %f234, %f235;
	st.global.f32 	[%rd67], %f236;
	ld.global.f32 	%f237, [%rd67+262148];
	ld.global.f32 	%f238, [%rd67+4];
	add.f32 	%f239, %f237, %f238;
	st.global.f32 	[%rd67+4], %f239;
	ld.global.f32 	%f240, [%rd67+262152];
	ld.global.f32 	%f241, [%rd67+8];
	add.f32 	%f242, %f240, %f241;
	st.global.f32 	[%rd67+8], %f242;
	ld.global.f32 	%f243, [%rd67+262156];
	ld.global.f32 	%f244, [%rd67+12];
	add.f32 	%f245, %f243, %f244;
	st.global.f32 	[%rd67+12], %f245;
	ld.global.f32 	%f246, [%rd67+262160];
	ld.global.f32 	%f247, [%rd67+16];
	add.f32 	%f248, %f246, %f247;
	st.global.f32 	[%rd67+16], %f248;
	ld.global.f32 	%f249, [%rd67+262164];
	ld.global.f32 	%f250, [%rd67+20];
	add.f32 	%f251, %f249, %f250;
	st.global.f32 	[%rd67+20], %f251;
	ld.global.f32 	%f252, [%rd67+262168];
	ld.global.f32 	%f253, [%rd67+24];
	add.f32 	%f254, %f252, %f253;
	st.global.f32 	[%rd67+24], %f254;
	ld.global.f32 	%f255, [%rd67+262172];
	ld.global.f32 	%f256, [%rd67+28];
	add.f32 	%f257, %f255, %f256;
	st.global.f32 	[%rd67+28], %f257;
	ld.global.f32 	%f258, [%rd67+262176];
	ld.global.f32 	%f259, [%rd67+32];
	add.f32 	%f260, %f258, %f259;
	st.global.f32 	[%rd67+32], %f260;
	ld.global.f32 	%f261, [%rd67+262180];
	ld.global.f32 	%f262, [%rd67+36];
	add.f32 	%f263, %f261, %f262;
	st.global.f32 	[%rd67+36], %f263;
	ld.global.f32 	%f264, [%rd67+262184];
	ld.global.f32 	%f265, [%rd67+40];
	add.f32 	%f266, %f264, %f265;
	st.global.f32 	[%rd67+40], %f266;
	ld.global.f32 	%f267, [%rd67+262188];
	ld.global.f32 	%f268, [%rd67+44];
	add.f32 	%f269, %f267, %f268;
	st.global.f32 	[%rd67+44], %f269;
	ld.global.f32 	%f270, [%rd67+262192];
	ld.global.f32 	%f271, [%rd67+48];
	add.f32 	%f272, %f270, %f271;
	st.global.f32 	[%rd67+48], %f272;
	ld.global.f32 	%f273, [%rd67+262196];
	ld.global.f32 	%f274, [%rd67+52];
	add.f32 	%f275, %f273, %f274;
	st.global.f32 	[%rd67+52], %f275;
	ld.global.f32 	%f276, [%rd67+262200];
	ld.global.f32 	%f277, [%rd67+56];
	add.f32 	%f278, %f276, %f277;
	st.global.f32 	[%rd67+56], %f278;
	ld.global.f32 	%f279, [%rd67+262204];
	ld.global.f32 	%f280, [%rd67+60];
	add.f32 	%f281, %f279, %f280;
	st.global.f32 	[%rd67+60], %f281;
	add.s32 	%r96, %r96, 16;
	add.s64 	%rd67, %rd67, 64;
	setp.ne.s32 	%p12, %r96, 1024;
	@%p12 bra 	$L__BB1_18;
	bar.sync 	0;
	setp.gt.u32 	%p13, %r1, 31;
	@%p13 bra 	$L__BB1_35;
	mov.b32 	%r97, 0;
	mov.u64 	%rd68, %rd73;
$L__BB1_21:
	ld.global.f32 	%f282, [%rd68+131072];
	ld.global.f32 	%f283, [%rd68];
	add.f32 	%f284, %f282, %f283;
	st.global.f32 	[%rd68], %f284;
	ld.global.f32 	%f285, [%rd68+131076];
	ld.global.f32 	%f286, [%rd68+4];
	add.f32 	%f287, %f285, %f286;
	st.global.f32 	[%rd68+4], %f287;
	ld.global.f32 	%f288, [%rd68+131080];
	ld.global.f32 	%f289, [%rd68+8];
	add.f32 	%f290, %f288, %f289;
	st.global.f32 	[%rd68+8], %f290;
	ld.global.f32 	%f291, [%rd68+131084];
	ld.global.f32 	%f292, [%rd68+12];
	add.f32 	%f293, %f291, %f292;
	st.global.f32 	[%rd68+12], %f293;
	ld.global.f32 	%f294, [%rd68+131088];
	ld.global.f32 	%f295, [%rd68+16];
	add.f32 	%f296, %f294, %f295;
	st.global.f32 	[%rd68+16], %f296;
	ld.global.f32 	%f297, [%rd68+131092];
	ld.global.f32 	%f298, [%rd68+20];
	add.f32 	%f299, %f297, %f298;
	st.global.f32 	[%rd68+20], %f299;
	ld.global.f32 	%f300, [%rd68+131096];
	ld.global.f32 	%f301, [%rd68+24];
	add.f32 	%f302, %f300, %f301;
	st.global.f32 	[%rd68+24], %f302;
	ld.global.f32 	%f303, [%rd68+131100];
	ld.global.f32 	%f304, [%rd68+28];
	add.f32 	%f305, %f303, %f304;
	st.global.f32 	[%rd68+28], %f305;
	ld.global.f32 	%f306, [%rd68+131104];
	ld.global.f32 	%f307, [%rd68+32];
	add.f32 	%f308, %f306, %f307;
	st.global.f32 	[%rd68+32], %f308;
	ld.global.f32 	%f309, [%rd68+131108];
	ld.global.f32 	%f310, [%rd68+36];
	add.f32 	%f311, %f309, %f310;
	st.global.f32 	[%rd68+36], %f311;
	ld.global.f32 	%f312, [%rd68+131112];
	ld.global.f32 	%f313, [%rd68+40];
	add.f32 	%f314, %f312, %f313;
	st.global.f32 	[%rd68+40], %f314;
	ld.global.f32 	%f315, [%rd68+131116];
	ld.global.f32 	%f316, [%rd68+44];
	add.f32 	%f317, %f315, %f316;
	st.global.f32 	[%rd68+44], %f317;
	ld.global.f32 	%f318, [%rd68+131120];
	ld.global.f32 	%f319, [%rd68+48];
	add.f32 	%f320, %f318, %f319;
	st.global.f32 	[%rd68+48], %f320;
	ld.global.f32 	%f321, [%rd68+131124];
	ld.global.f32 	%f322, [%rd68+52];
	add.f32 	%f323, %f321, %f322;
	st.global.f32 	[%rd68+52], %f323;
	ld.global.f32 	%f324, [%rd68+131128];
	ld.global.f32 	%f325, [%rd68+56];
	add.f32 	%f326, %f324, %f325;
	st.global.f32 	[%rd68+56], %f326;
	ld.global.f32 	%f327, [%rd68+131132];
	ld.global.f32 	%f328, [%rd68+60];
	add.f32 	%f329, %f327, %f328;
	st.global.f32 	[%rd68+60], %f329;
	add.s32 	%r97, %r97, 16;
	add.s64 	%rd68, %rd68, 64;
	setp.ne.s32 	%p14, %r97, 1024;
	@%p14 bra 	$L__BB1_21;
	mov.b32 	%r98, 0;
	mov.u64 	%rd69, %rd73;
$L__BB1_23:
	ld.global.f32 	%f330, [%rd69+65536];
	ld.global.f32 	%f331, [%rd69];
	add.f32 	%f332, %f330, %f331;
	st.global.f32 	[%rd69], %f332;
	ld.global.f32 	%f333, [%rd69+65540];
	ld.global.f32 	%f334, [%rd69+4];
	add.f32 	%f335, %f333, %f334;
	st.global.f32 	[%rd69+4], %f335;
	ld.global.f32 	%f336, [%rd69+65544];
	ld.global.f32 	%f337, [%rd69+8];
	add.f32 	%f338, %f336, %f337;
	st.global.f32 	[%rd69+8], %f338;
	ld.global.f32 	%f339, [%rd69+65548];
	ld.global.f32 	%f340, [%rd69+12];
	add.f32 	%f341, %f339, %f340;
	st.global.f32 	[%rd69+12], %f341;
	ld.global.f32 	%f342, [%rd69+65552];
	ld.global.f32 	%f343, [%rd69+16];
	add.f32 	%f344, %f342, %f343;
	st.global.f32 	[%rd69+16], %f344;
	ld.global.f32 	%f345, [%rd69+65556];
	ld.global.f32 	%f346, [%rd69+20];
	add.f32 	%f347, %f345, %f346;
	st.global.f32 	[%rd69+20], %f347;
	ld.global.f32 	%f348, [%rd69+65560];
	ld.global.f32 	%f349, [%rd69+24];
	add.f32 	%f350, %f348, %f349;
	st.global.f32 	[%rd69+24], %f350;
	ld.global.f32 	%f351, [%rd69+65564];
	ld.global.f32 	%f352, [%rd69+28];
	add.f32 	%f353, %f351, %f352;
	st.global.f32 	[%rd69+28], %f353;
	ld.global.f32 	%f354, [%rd69+65568];
	ld.global.f32 	%f355, [%rd69+32];
	add.f32 	%f356, %f354, %f355;
	st.global.f32 	[%rd69+32], %f356;
	ld.global.f32 	%f357, [%rd69+65572];
	ld.global.f32 	%f358, [%rd69+36];
	add.f32 	%f359, %f357, %f358;
	st.global.f32 	[%rd69+36], %f359;
	ld.global.f32 	%f360, [%rd69+65576];
	ld.global.f32 	%f361, [%rd69+40];
	add.f32 	%f362, %f360, %f361;
	st.global.f32 	[%rd69+40], %f362;
	ld.global.f32 	%f363, [%rd69+65580];
	ld.global.f32 	%f364, [%rd69+44];
	add.f32 	%f365, %f363, %f364;
	st.global.f32 	[%rd69+44], %f365;
	ld.global.f32 	%f366, [%rd69+65584];
	ld.global.f32 	%f367, [%rd69+48];
	add.f32 	%f368, %f366, %f367;
	st.global.f32 	[%rd69+48], %f368;
	ld.global.f32 	%f369, [%rd69+65588];
	ld.global.f32 	%f370, [%rd69+52];
	add.f32 	%f371, %f369, %f370;
	st.global.f32 	[%rd69+52], %f371;
	ld.global.f32 	%f372, [%rd69+65592];
	ld.global.f32 	%f373, [%rd69+56];
	add.f32 	%f374, %f372, %f373;
	st.global.f32 	[%rd69+56], %f374;
	ld.global.f32 	%f375, [%rd69+65596];
	ld.global.f32 	%f376, [%rd69+60];
	add.f32 	%f377, %f375, %f376;
	st.global.f32 	[%rd69+60], %f377;
	add.s32 	%r98, %r98, 16;
	add.s64 	%rd69, %rd69, 64;
	setp.ne.s32 	%p15, %r98, 1024;
	@%p15 bra 	$L__BB1_23;
	mov.b32 	%r99, 0;
	mov.u64 	%rd70, %rd73;
$L__BB1_25:
	ld.global.f32 	%f378, [%rd70+32768];
	ld.global.f32 	%f379, [%rd70];
	add.f32 	%f380, %f378, %f379;
	st.global.f32 	[%rd70], %f380;
	ld.global.f32 	%f381, [%rd70+32772];
	ld.global.f32 	%f382, [%rd70+4];
	add.f32 	%f383, %f381, %f382;
	st.global.f32 	[%rd70+4], %f383;
	ld.global.f32 	%f384, [%rd70+32776];
	ld.global.f32 	%f385, [%rd70+8];
	add.f32 	%f386, %f384, %f385;
	st.global.f32 	[%rd70+8], %f386;
	ld.global.f32 	%f387, [%rd70+32780];
	ld.global.f32 	%f388, [%rd70+12];
	add.f32 	%f389, %f387, %f388;
	st.global.f32 	[%rd70+12], %f389;
	ld.global.f32 	%f390, [%rd70+32784];
	ld.global.f32 	%f391, [%rd70+16];
	add.f32 	%f392, %f390, %f391;
	st.global.f32 	[%rd70+16], %f392;
	ld.global.f32 	%f393, [%rd70+32788];
	ld.global.f32 	%f394, [%rd70+20];
	add.f32 	%f395, %f393, %f394;
	st.global.f32 	[%rd70+20], %f395;
	ld.global.f32 	%f396, [%rd70+32792];
	ld.global.f32 	%f397, [%rd70+24];
	add.f32 	%f398, %f396, %f397;
	st.global.f32 	[%rd70+24], %f398;
	ld.global.f32 	%f399, [%rd70+32796];
	ld.global.f32 	%f400, [%rd70+28];
	add.f32 	%f401, %f399, %f400;
	st.global.f32 	[%rd70+28], %f401;
	ld.global.f32 	%f402, [%rd70+32800];
	ld.global.f32 	%f403, [%rd70+32];
	add.f32 	%f404, %f402, %f403;
	st.global.f32 	[%rd70+32], %f404;
	ld.global.f32 	%f405, [%rd70+32804];
	ld.global.f32 	%f406, [%rd70+36];
	add.f32 	%f407, %f405, %f406;
	st.global.f32 	[%rd70+36], %f407;
	ld.global.f32 	%f408, [%rd70+32808];
	ld.global.f32 	%f409, [%rd70+40];
	add.f32 	%f410, %f408, %f409;
	st.global.f32 	[%rd70+40], %f410;
	ld.global.f32 	%f411, [%rd70+32812];
	ld.global.f32 	%f412, [%rd70+44];
	add.f32 	%f413, %f411, %f412;
	st.global.f32 	[%rd70+44], %f413;
	ld.global.f32 	%f414, [%rd70+32816];
	ld.global.f32 	%f415, [%rd70+48];
	add.f32 	%f416, %f414, %f415;
	st.global.f32 	[%rd70+48], %f416;
	ld.global.f32 	%f417, [%rd70+32820];
	ld.global.f32 	%f418, [%rd70+52];
	add.f32 	%f419, %f417, %f418;
	st.global.f32 	[%rd70+52], %f419;
	ld.global.f32 	%f420, [%rd70+32824];
	ld.global.f32 	%f421, [%rd70+56];
	add.f32 	%f422, %f420, %f421;
	st.global.f32 	[%rd70+56], %f422;
	ld.global.f32 	%f423, [%rd70+32828];
	ld.global.f32 	%f424, [%rd70+60];
	add.f32 	%f425, %f423, %f424;
	st.global.f32 	[%rd70+60], %f425;
	add.s32 	%r99, %r99, 16;
	add.s64 	%rd70, %rd70, 64;
	setp.ne.s32 	%p16, %r99, 1024;
	@%p16 bra 	$L__BB1_25;
	mov.b32 	%r100, 0;
	mov.u64 	%rd71, %rd73;
$L__BB1_27:
	ld.global.f32 	%f426, [%rd71+16384];
	ld.global.f32 	%f427, [%rd71];
	add.f32 	%f428, %f426, %f427;
	st.global.f32 	[%rd71], %f428;
	ld.global.f32 	%f429, [%rd71+16388];
	ld.global.f32 	%f430, [%rd71+4];
	add.f32 	%f431, %f429, %f430;
	st.global.f32 	[%rd71+4], %f431;
	ld.global.f32 	%f432, [%rd71+16392];
	ld.global.f32 	%f433, [%rd71+8];
	add.f32 	%f434, %f432, %f433;
	st.global.f32 	[%rd71+8], %f434;
	ld.global.f32 	%f435, [%rd71+16396];
	ld.global.f32 	%f436, [%rd71+12];
	add.f32 	%f437, %f435, %f436;
	st.global.f32 	[%rd71+12], %f437;
	ld.global.f32 	%f438, [%rd71+16400];
	ld.global.f32 	%f439, [%rd71+16];
	add.f32 	%f440, %f438, %f439;
	st.global.f32 	[%rd71+16], %f440;
	ld.global.f32 	%f441, [%rd71+16404];
	ld.global.f32 	%f442, [%rd71+20];
	add.f32 	%f443, %f441, %f442;
	st.global.f32 	[%rd71+20], %f443;
	ld.global.f32 	%f444, [%rd71+16408];
	ld.global.f32 	%f445, [%rd71+24];
	add.f32 	%f446, %f444, %f445;
	st.global.f32 	[%rd71+24], %f446;
	ld.global.f32 	%f447, [%rd71+16412];
	ld.global.f32 	%f448, [%rd71+28];
	add.f32 	%f449, %f447, %f448;
	st.global.f32 	[%rd71+28], %f449;
	ld.global.f32 	%f450, [%rd71+16416];
	ld.global.f32 	%f451, [%rd71+32];
	add.f32 	%f452, %f450, %f451;
	st.global.f32 	[%rd71+32], %f452;
	ld.global.f32 	%f453, [%rd71+16420];
	ld.global.f32 	%f454, [%rd71+36];
	add.f32 	%f455, %f453, %f454;
	st.global.f32 	[%rd71+36], %f455;
	ld.global.f32 	%f456, [%rd71+16424];
	ld.global.f32 	%f457, [%rd71+40];
	add.f32 	%f458, %f456, %f457;
	st.global.f32 	[%rd71+40], %f458;
	ld.global.f32 	%f459, [%rd71+16428];
	ld.global.f32 	%f460, [%rd71+44];
	add.f32 	%f461, %f459, %f460;
	st.global.f32 	[%rd71+44], %f461;
	ld.global.f32 	%f462, [%rd71+16432];
	ld.global.f32 	%f463, [%rd71+48];
	add.f32 	%f464, %f462, %f463;
	st.global.f32 	[%rd71+48], %f464;
	ld.global.f32 	%f465, [%rd71+16436];
	ld.global.f32 	%f466, [%rd71+52];
	add.f32 	%f467, %f465, %f466;
	st.global.f32 	[%rd71+52], %f467;
	ld.global.f32 	%f468, [%rd71+16440];
	ld.global.f32 	%f469, [%rd71+56];
	add.f32 	%f470, %f468, %f469;
	st.global.f32 	[%rd71+56], %f470;
	ld.global.f32 	%f471, [%rd71+16444];
	ld.global.f32 	%f472, [%rd71+60];
	add.f32 	%f473, %f471, %f472;
	st.global.f32 	[%rd71+60], %f473;
	add.s32 	%r100, %r100, 16;
	add.s64 	%rd71, %rd71, 64;
	setp.ne.s32 	%p17, %r100, 1024;
	@%p17 bra 	$L__BB1_27;
	mov.b32 	%r101, 0;
	mov.u64 	%rd72, %rd73;
$L__BB1_29:
	ld.global.f32 	%f474, [%rd72+8192];
	ld.global.f32 	%f475, [%rd72];
	add.f32 	%f476, %f474, %f475;
	st.global.f32 	[%rd72], %f476;
	ld.global.f32 	%f477, [%rd72+8196];
	ld.global.f32 	%f478, [%rd72+4];
	add.f32 	%f479, %f477, %f478;
	st.global.f32 	[%rd72+4], %f479;
	ld.global.f32 	%f480, [%rd72+8200];
	ld.global.f32 	%f481, [%rd72+8];
	add.f32 	%f482, %f480, %f481;
	st.global.f32 	[%rd72+8], %f482;
	ld.global.f32 	%f483, [%rd72+8204];
	ld.global.f32 	%f484, [%rd72+12];
	add.f32 	%f485, %f483, %f484;
	st.global.f32 	[%rd72+12], %f485;
	ld.global.f32 	%f486, [%rd72+8208];
	ld.global.f32 	%f487, [%rd72+16];
	add.f32 	%f488, %f486, %f487;
	st.global.f32 	[%rd72+16], %f488;
	ld.global.f32 	%f489, [%rd72+8212];
	ld.global.f32 	%f490, [%rd72+20];
	add.f32 	%f491, %f489, %f490;
	st.global.f32 	[%rd72+20], %f491;
	ld.global.f32 	%f492, [%rd72+8216];
	ld.global.f32 	%f493, [%rd72+24];
	add.f32 	%f494, %f492, %f493;
	st.global.f32 	[%rd72+24], %f494;
	ld.global.f32 	%f495, [%rd72+8220];
	ld.global.f32 	%f496, [%rd72+28];
	add.f32 	%f497, %f495, %f496;
	st.global.f32 	[%rd72+28], %f497;
	ld.global.f32 	%f498, [%rd72+8224];
	ld.global.f32 	%f499, [%rd72+32];
	add.f32 	%f500, %f498, %f499;
	st.global.f32 	[%rd72+32], %f500;
	ld.global.f32 	%f501, [%rd72+8228];
	ld.global.f32 	%f502, [%rd72+36];
	add.f32 	%f503, %f501, %f502;
	st.global.f32 	[%rd72+36], %f503;
	ld.global.f32 	%f504, [%rd72+8232];
	ld.global.f32 	%f505, [%rd72+40];
	add.f32 	%f506, %f504, %f505;
	st.global.f32 	[%rd72+40], %f506;
	ld.global.f32 	%f507, [%rd72+8236];
	ld.global.f32 	%f508, [%rd72+44];
	add.f32 	%f509, %f507, %f508;
	st.global.f32 	[%rd72+44], %f509;
	ld.global.f32 	%f510, [%rd72+8240];
	ld.global.f32 	%f511, [%rd72+48];
	add.f32 	%f512, %f510, %f511;
	st.global.f32 	[%rd72+48], %f512;
	ld.global.f32 	%f513, [%rd72+8244];
	ld.global.f32 	%f514, [%rd72+52];
	add.f32 	%f515, %f513, %f514;
	st.global.f32 	[%rd72+52], %f515;
	ld.global.f32 	%f516, [%rd72+8248];
	ld.global.f32 	%f517, [%rd72+56];
	add.f32 	%f518, %f516, %f517;
	st.global.f32 	[%rd72+56], %f518;
	ld.global.f32 	%f519, [%rd72+8252];
	ld.global.f32 	%f520, [%rd72+60];
	add.f32 	%f521, %f519, %f520;
	st.global.f32 	[%rd72+60], %f521;
	add.s32 	%r101, %r101, 16;
	add.s64 	%rd72, %rd72, 64;
	setp.ne.s32 	%p18, %r101, 1024;
	@%p18 bra 	$L__BB1_29;
	mov.b32 	%r102, 0;
$L__BB1_31:
	ld.global.f32 	%f522, [%rd73+4096];
	ld.global.f32 	%f523, [%rd73];
	add.f32 	%f524, %f522, %f523;
	st.global.f32 	[%rd73], %f524;
	ld.global.f32 	%f525, [%rd73+4100];
	ld.global.f32 	%f526, [%rd73+4];
	add.f32 	%f527, %f525, %f526;
	st.global.f32 	[%rd73+4], %f527;
	ld.global.f32 	%f528, [%rd73+4104];
	ld.global.f32 	%f529, [%rd73+8];
	add.f32 	%f530, %f528, %f529;
	st.global.f32 	[%rd73+8], %f530;
	ld.global.f32 	%f531, [%rd73+4108];
	ld.global.f32 	%f532, [%rd73+12];
	add.f32 	%f533, %f531, %f532;
	st.global.f32 	[%rd73+12], %f533;
	ld.global.f32 	%f534, [%rd73+4112];
	ld.global.f32 	%f535, [%rd73+16];
	add.f32 	%f536, %f534, %f535;
	st.global.f32 	[%rd73+16], %f536;
	ld.global.f32 	%f537, [%rd73+4116];
	ld.global.f32 	%f538, [%rd73+20];
	add.f32 	%f539, %f537, %f538;
	st.global.f32 	[%rd73+20], %f539;
	ld.global.f32 	%f540, [%rd73+4120];
	ld.global.f32 	%f541, [%rd73+24];
	add.f32 	%f542, %f540, %f541;
	st.global.f32 	[%rd73+24], %f542;
	ld.global.f32 	%f543, [%rd73+4124];
	ld.global.f32 	%f544, [%rd73+28];
	add.f32 	%f545, %f543, %f544;
	st.global.f32 	[%rd73+28], %f545;
	ld.global.f32 	%f546, [%rd73+4128];
	ld.global.f32 	%f547, [%rd73+32];
	add.f32 	%f548, %f546, %f547;
	st.global.f32 	[%rd73+32], %f548;
	ld.global.f32 	%f549, [%rd73+4132];
	ld.global.f32 	%f550, [%rd73+36];
	add.f32 	%f551, %f549, %f550;
	st.global.f32 	[%rd73+36], %f551;
	ld.global.f32 	%f552, [%rd73+4136];
	ld.global.f32 	%f553, [%rd73+40];
	add.f32 	%f554, %f552, %f553;
	st.global.f32 	[%rd73+40], %f554;
	ld.global.f32 	%f555, [%rd73+4140];
	ld.global.f32 	%f556, [%rd73+44];
	add.f32 	%f557, %f555, %f556;
	st.global.f32 	[%rd73+44], %f557;
	ld.global.f32 	%f558, [%rd73+4144];
	ld.global.f32 	%f559, [%rd73+48];
	add.f32 	%f560, %f558, %f559;
	st.global.f32 	[%rd73+48], %f560;
	ld.global.f32 	%f561, [%rd73+4148];
	ld.global.f32 	%f562, [%rd73+52];
	add.f32 	%f563, %f561, %f562;
	st.global.f32 	[%rd73+52], %f563;
	ld.global.f32 	%f564, [%rd73+4152];
	ld.global.f32 	%f565, [%rd73+56];
	add.f32 	%f566, %f564, %f565;
	st.global.f32 	[%rd73+56], %f566;
	ld.global.f32 	%f567, [%rd73+4156];
	ld.global.f32 	%f568, [%rd73+60];
	add.f32 	%f569, %f567, %f568;
	st.global.f32 	[%rd73+60], %f569;
	add.s32 	%r102, %r102, 16;
	add.s64 	%rd73, %rd73, 64;
	setp.ne.s32 	%p19, %r102, 1024;
	@%p19 bra 	$L__BB1_31;
	setp.ne.s32 	%p20, %r1, 0;
	@%p20 bra 	$L__BB1_35;
	shl.b32 	%r83, %r3, 10;
	mul.wide.u32 	%rd59, %r83, 4;
	cvta.to.global.u64 	%rd60, %rd41;
	add.s64 	%rd61, %rd59, %rd60;
	add.s64 	%rd74, %rd61, 32;
	mov.b32 	%r103, 0;
$L__BB1_34:
	ld.global.f32 	%f570, [%rd75+-32];
	ld.global.f32 	%f571, [%rd74+-32];
	add.f32 	%f572, %f570, %f571;
	st.global.f32 	[%rd74+-32], %f572;
	ld.global.f32 	%f573, [%rd75+-28];
	ld.global.f32 	%f574, [%rd74+-28];
	add.f32 	%f575, %f573, %f574;
	st.global.f32 	[%rd74+-28], %f575;
	ld.global.f32 	%f576, [%rd75+-24];
	ld.global.f32 	%f577, [%rd74+-24];
	add.f32 	%f578, %f576, %f577;
	st.global.f32 	[%rd74+-24], %f578;
	ld.global.f32 	%f579, [%rd75+-20];
	ld.global.f32 	%f580, [%rd74+-20];
	add.f32 	%f581, %f579, %f580;
	st.global.f32 	[%rd74+-20], %f581;
	ld.global.f32 	%f582, [%rd75+-16];
	ld.global.f32 	%f583, [%rd74+-16];
	add.f32 	%f584, %f582, %f583;
	st.global.f32 	[%rd74+-16], %f584;
	ld.global.f32 	%f585, [%rd75+-12];
	ld.global.f32 	%f586, [%rd74+-12];
	add.f32 	%f587, %f585, %f586;
	st.global.f32 	[%rd74+-12], %f587;
	ld.global.f32 	%f588, [%rd75+-8];
	ld.global.f32 	%f589, [%rd74+-8];
	add.f32 	%f590, %f588, %f589;
	st.global.f32 	[%rd74+-8], %f590;
	ld.global.f32 	%f591, [%rd75+-4];
	ld.global.f32 	%f592, [%rd74+-4];
	add.f32 	%f593, %f591, %f592;
	st.global.f32 	[%rd74+-4], %f593;
	ld.global.f32 	%f594, [%rd75];
	ld.global.f32 	%f595, [%rd74];
	add.f32 	%f596, %f594, %f595;
	st.global.f32 	[%rd74], %f596;
	ld.global.f32 	%f597, [%rd75+4];
	ld.global.f32 	%f598, [%rd74+4];
	add.f32 	%f599, %f597, %f598;
	st.global.f32 	[%rd74+4], %f599;
	ld.global.f32 	%f600, [%rd75+8];
	ld.global.f32 	%f601, [%rd74+8];
	add.f32 	%f602, %f600, %f601;
	st.global.f32 	[%rd74+8], %f602;
	ld.global.f32 	%f603, [%rd75+12];
	ld.global.f32 	%f604, [%rd74+12];
	add.f32 	%f605, %f603, %f604;
	st.global.f32 	[%rd74+12], %f605;
	ld.global.f32 	%f606, [%rd75+16];
	ld.global.f32 	%f607, [%rd74+16];
	add.f32 	%f608, %f606, %f607;
	st.global.f32 	[%rd74+16], %f608;
	ld.global.f32 	%f609, [%rd75+20];
	ld.global.f32 	%f610, [%rd74+20];
	add.f32 	%f611, %f609, %f610;
	st.global.f32 	[%rd74+20], %f611;
	ld.global.f32 	%f612, [%rd75+24];
	ld.global.f32 	%f613, [%rd74+24];
	add.f32 	%f614, %f612, %f613;
	st.global.f32 	[%rd74+24], %f614;
	ld.global.f32 	%f615, [%rd75+28];
	ld.global.f32 	%f616, [%rd74+28];
	add.f32 	%f617, %f615, %f616;
	st.global.f32 	[%rd74+28], %f617;
	add.s32 	%r103, %r103, 16;
	add.s64 	%rd75, %rd75, 64;
	add.s64 	%rd74, %rd74, 64;
	setp.ne.s32 	%p21, %r103, 1024;
	@%p21 bra 	$L__BB1_34;
$L__BB1_35:
	ret;

}
	// .globl	_ZN3cub18CUB_300001_SM_10006detail11EmptyKernelIvEEvv
.visible .entry _ZN3cub18CUB_300001_SM_10006detail11EmptyKernelIvEEvv()
{


	ret;

}
	// .globl	_ZN3cub18CUB_300001_SM_10006detail8for_each13static_kernelINS2_12policy_hub_t12policy_500_tElN6thrust24THRUST_300001_SM_1000_NS8cuda_cub20__uninitialized_copy7functorINS7_6detail15normal_iteratorINS7_10device_ptrIfEEEENS7_7pointerIfNS8_3tagENS7_11use_defaultESI_EEEEEEvT0_T1_
.visible .entry _ZN3cub18CUB_300001_SM_10006detail8for_each13static_kernelINS2_12policy_hub_t12policy_500_tElN6thrust24THRUST_300001_SM_1000_NS8cuda_cub20__uninitialized_copy7functorINS7_6detail15normal_iteratorINS7_10device_ptrIfEEEENS7_7pointerIfNS8_3tagENS7_11use_defaultESI_EEEEEEvT0_T1_(
	.param .u64 _ZN3cub18CUB_300001_SM_10006detail8for_each13static_kernelINS2_12policy_hub_t12policy_500_tElN6thrust24THRUST_300001_SM_1000_NS8cuda_cub20__uninitialized_copy7functorINS7_6detail15normal_iteratorINS7_10device_ptrIfEEEENS7_7pointerIfNS8_3tagENS7_11use_defaultESI_EEEEEEvT0_T1__param_0,
	.param .align 8 .b8 _ZN3cub18CUB_300001_SM_10006detail8for_each13static_kernelINS2_12policy_hub_t12policy_500_tElN6thrust24THRUST_300001_SM_1000_NS8cuda_cub20__uninitialized_copy7functorINS7_6detail15normal_iteratorINS7_10device_ptrIfEEEENS7_7pointerIfNS8_3tagENS7_11use_defaultESI_EEEEEEvT0_T1__param_1[16]
)
.maxntid 256
{
	.reg .pred 	%p<4>;
	.reg .b32 	%r<6>;
	.reg .b32 	%f<5>;
	.reg .b64 	%rd<26>;

	ld.param.u64 	%rd8, [_ZN3cub18CUB_300001_SM_10006detail8for_each13static_kernelINS2_12policy_hub_t12policy_500_tElN6thrust24THRUST_300001_SM_1000_NS8cuda_cub20__uninitialized_copy7functorINS7_6detail15normal_iteratorINS7_10device_ptrIfEEEENS7_7pointerIfNS8_3tagENS7_11use_defaultESI_EEEEEEvT0_T1__param_1+8];
	ld.param.u64 	%rd7, [_ZN3cub18CUB_300001_SM_10006detail8for_each13static_kernelINS2_12policy_hub_t12policy_500_tElN6thrust24THRUST_300001_SM_1000_NS8cuda_cub20__uninitialized_copy7functorINS7_6detail15normal_iteratorINS7_10device_ptrIfEEEENS7_7pointerIfNS8_3tagENS7_11use_defaultESI_EEEEEEvT0_T1__param_1];
	ld.param.u64 	%rd9, [_ZN3cub18CUB_300001_SM_10006detail8for_each13static_kernelINS2_12policy_hub_t12policy_500_tElN6thrust24THRUST_300001_SM_1000_NS8cuda_cub20__uninitialized_copy7functorINS7_6detail15normal_iteratorINS7_10device_ptrIfEEEENS7_7pointerIfNS8_3tagENS7_11use_defaultESI_EEEEEEvT0_T1__param_0];
	mov.u32 	%r1, %ctaid.x;
	mul.wide.u32 	%rd1, %r1, 512;
	sub.s64 	%rd2, %rd9, %rd1;
	setp.lt.s64 	%p1, %rd2, 512;
	@%p1 bra 	$L__BB3_2;
	mov.u32 	%r5, %tid.x;
	cvta.to.global.u64 	%rd19, %rd8;
	cvta.to.global.u64 	%rd20, %rd7;
	cvt.u64.u32 	%rd21, %r5;
	add.s64 	%rd22, %rd1, %rd21;
	shl.b64 	%rd23, %rd22, 2;
	add.s64 	%rd24, %rd20, %rd23;
	add.s64 	%rd25, %rd19, %rd23;
	ld.global.f32 	%f3, [%rd24];
	st.global.f32 	[%rd25], %f3;
	ld.global.f32 	%f4, [%rd24+1024];
	st.global.f32 	[%rd25+1024], %f4;
	bra.uni 	$L__BB3_6;
$L__BB3_2:
	cvta.to.global.u64 	%rd3, %rd7;
	cvta.to.global.u64 	%rd4, %rd8;
	mov.u32 	%r2, %tid.x;
	cvt.s64.s32 	%rd5, %rd2;
	cvt.u64.u32 	%rd6, %r2;
	setp.le.s64 	%p2, %rd5, %rd6;
	@%p2 bra 	$L__BB3_4;
	add.s64 	%rd10, %rd1, %rd6;
	shl.b64 	%rd11, %rd10, 2;
	add.s64 	%rd12, %rd3, %rd11;
	add.s64 	%rd13, %rd4, %rd11;
	ld.global.f32 	%f1, [%rd12];
	st.global.f32 	[%rd13], %f1;
$L__BB3_4:
	cvt.u32.u64 	%r3, %rd6;
	add.s32 	%r4, %r3, 256;
	cvt.u64.u32 	%rd14, %r4;
	setp.le.s64 	%p3, %rd5, %rd14;
	@%p3 bra 	$L__BB3_6;
	add.s64 	%rd15, %rd1, %rd6;
	shl.b64 	%rd16, %rd15, 2;
	add.s64 	%rd17, %rd3, %rd16;
	add.s64 	%rd18, %rd4, %rd16;
	ld.global.f32 	%f2, [%rd17+1024];
	st.global.f32 	[%rd18+1024], %f2;
$L__BB3_6:
	ret;

}


// ===== COMPILED SASS (sm_100) =====

	.target	sm_100

	.elftype	@"ET_EXEC"


//--------------------- .note.nv.tkinfo           --------------------------
	.section	.note.nv.tkinfo,"",@"SHT_NOTE"
	.sectionflags	@"SHF_NOTE_NV_TKINFO"
	.tkinfo
        /*0018*/ 	.word	0x00000002
        /*0030*/ 	.string	""
        /*0030*/ 	.string	"ptxas"
        /*0030*/ 	.string	"Cuda compilation tools, release 13.0, V13.0.88"
        /*0030*/ 	.string	"Build cuda_13.0.r13.0/compiler.36424714_0"
        /*0030*/ 	.string	"-arch sm_100 -m 64 "



//--------------------- .note.nv.cuinfo           --------------------------
	.section	.note.nv.cuinfo,"",@"SHT_NOTE"
	.sectionflags	@"SHF_NOTE_NV_CUINFO"
        /*0018*/ 	.short	0x0002
        /*001a*/ 	.short	0x0064
        /*001c*/ 	.short	0x0082
	.zero		2


//--------------------- .nv.info                  --------------------------
	.section	.nv.info,"",@"SHT_CUDA_INFO"
	.align	4


	//----- nvinfo : EIATTR_REGCOUNT
	.align		4
        /*0000*/ 	.byte	0x04, 0x2f
        /*0002*/ 	.short	(.L_44 - .L_43)
	.align		4
.L_43:
        /*0004*/ 	.word	index@(_Z12block_reducePfS_i)
        /*0008*/ 	.word	0x00000016


	//----- nvinfo : EIATTR_FRAME_SIZE
	.align		4
.L_44:
        /*000c*/ 	.byte	0x04, 0x11
        /*000e*/ 	.short	(.L_46 - .L_45)
	.align		4
.L_45:
        /*0010*/ 	.word	index@(_Z12block_reducePfS_i)
        /*0014*/ 	.word	0x00000000


	//----- nvinfo : EIATTR_REGCOUNT
	.align		4
.L_46:
        /*0018*/ 	.byte	0x04, 0x2f
        /*001a*/ 	.short	(.L_48 - .L_47)
	.align		4
.L_47:
        /*001c*/ 	.word	index@(_Z20calculate_differenceILj512EEvPfS0_S0_S0_fS0_S0_)
        /*0020*/ 	.word	0x00000026


	//----- nvinfo : EIATTR_FRAME_SIZE
	.align		4
.L_48:
        /*0024*/ 	.byte	0x04, 0x11
        /*0026*/ 	.short	(.L_50 - .L_49)
	.align		4
.L_49:
        /*0028*/ 	.word	index@($__internal_1_$__cuda_sm20_rcp_rn_f32_slowpath)
        /*002c*/ 	.word	0x00000000


	//----- nvinfo : EIATTR_FRAME_SIZE
	.align		4
.L_50:
        /*0030*/ 	.byte	0x04, 0x11
        /*0032*/ 	.short	(.L_52 - .L_51)
	.align		4
.L_51:
        /*0034*/ 	.word	index@($__internal_0_$__cuda_sm20_div_u16)
        /*0038*/ 	.word	0x00000000


	//----- nvinfo : EIATTR_FRAME_SIZE
	.align		4
.L_52:
        /*003c*/ 	.byte	0x04, 0x11
        /*003e*/ 	.short	(.L_54 - .L_53)
	.align		4
.L_53:
        /*0040*/ 	.word	index@(_Z20calculate_differenceILj512EEvPfS0_S0_S0_fS0_S0_)
        /*0044*/ 	.word	0x00000000


	//----- nvinfo : EIATTR_REGCOUNT
	.align		4
.L_54:
        /*0048*/ 	.byte	0x04, 0x2f
        /*004a*/ 	.short	(.L_56 - .L_55)
	.align		4
.L_55:
        /*004c*/ 	.word	index@(_ZN3cub18CUB_300001_SM_10006detail11EmptyKernelIvEEvv)
        /*0050*/ 	.word	0x00000004


	//----- nvinfo : EIATTR_FRAME_SIZE
	.align		4
.L_56:
        /*0054*/ 	.byte	0x04, 0x11
        /*0056*/ 	.short	(.L_58 - .L_57)
	.align		4
.L_57:
        /*0058*/ 	.word	index@(_ZN3cub18CUB_300001_SM_10006detail11EmptyKernelIvEEvv)
        /*005c*/ 	.word	0x00000000


	//----- nvinfo : EIATTR_REGCOUNT
	.align		4
.L_58:
        /*0060*/ 	.byte	0x04, 0x2f
        /*0062*/ 	.short	(.L_60 - .L_59)
	.align		4
.L_59:
        /*0064*/ 	.word	index@(_ZN3cub18CUB_300001_SM_10006detail8for_each13static_kernelINS2_12policy_hub_t12policy_500_tElN6thrust24THRUST_300001_SM_1000_NS8cuda_cub20__uninitialized_copy7functorINS7_6detail15normal_iteratorINS7_10device_ptrIfEEEENS7_7pointerIfNS8_3tagENS7_11use_defaultESI_EEEEEEvT0_T1_)
        /*0068*/ 	.word	0x0000000c


	//----- nvinfo : EIATTR_FRAME_SIZE
	.align		4
.L_60:
        /*006c*/ 	.byte	0x04, 0x11
        /*006e*/ 	.short	(.L_62 - .L_61)
	.align		4
.L_61:
        /*0070*/ 	.word	index@(_ZN3cub18CUB_300001_SM_10006detail8for_each13static_kernelINS2_12policy_hub_t12policy_500_tElN6thrust24THRUST_300001_SM_1000_NS8cuda_cub20__uninitialized_copy7functorINS7_6detail15normal_iteratorINS7_10device_ptrIfEEEENS7_7pointerIfNS8_3tagENS7_11use_defaultESI_EEEEEEvT0_T1_)
        /*0074*/ 	.word	0x00000000


	//----- nvinfo : EIATTR_MIN_STACK_SIZE
	.align		4
.L_62:
        /*0078*/ 	.byte	0x04, 0x12
        /*007a*/ 	.short	(.L_64 - .L_63)
	.align		4
.L_63:
        /*007c*/ 	.word	index@(_ZN3cub18CUB_300001_SM_10006detail8for_each13static_kernelINS2_12policy_hub_t12policy_500_tElN6thrust24THRUST_300001_SM_1000_NS8cuda_cub20__uninitialized_copy7functorINS7_6detail15normal_iteratorINS7_10device_ptrIfEEEENS7_7pointerIfNS8_3tagENS7_11use_defaultESI_EEEEEEvT0_T1_)
        /*0080*/ 	.word	0x00000000


	//----- nvinfo : EIATTR_MIN_STACK_SIZE
	.align		4
.L_64:
        /*0084*/ 	.byte	0x04, 0x12
        /*0086*/ 	.short	(.L_66 - .L_65)
	.align		4
.L_65:
        /*0088*/ 	.word	index@(_ZN3cub18CUB_300001_SM_10006detail11EmptyKernelIvEEvv)
        /*008c*/ 	.word	0x00000000


	//----- nvinfo : EIATTR_MIN_STACK_SIZE
	.align		4
.L_66:
        /*0090*/ 	.byte	0x04, 0x12
        /*0092*/ 	.short	(.L_68 - .L_67)
	.align		4
.L_67:
        /*0094*/ 	.word	index@(_Z20calculate_differenceILj512EEvPfS0_S0_S0_fS0_S0_)
        /*0098*/ 	.word	0x00000000


	//----- nvinfo : EIATTR_MIN_STACK_SIZE
	.align		4
.L_68:
        /*009c*/ 	.byte	0x04, 0x12
        /*009e*/ 	.short	(.L_70 - .L_69)
	.align		4
.L_69:
        /*00a0*/ 	.word	index@(_Z12block_reducePfS_i)
        /*00a4*/ 	.word	0x00000000
.L_70:


//--------------------- .nv.compat                --------------------------
	.section	.nv.compat,"",@"SHT_CUDA_COMPAT_INFO"
	.align	4
        /*0000*/ 	.byte	0x02, 0x09, 0x00, 0x00, 0x02, 0x02, 0x01, 0x00, 0x02, 0x05, 0x05, 0x00, 0x03, 0x07, 0x01, 0x01
        /*0010*/ 	.byte	0x02, 0x03, 0x00, 0x00, 0x02, 0x06, 0x01, 0x00, 0x04, 0x0b, 0x08, 0x00, 0x01, 0x00, 0x00, 0x00
        /*0020*/ 	.byte	0x00, 0x00, 0x00, 0x00


//--------------------- .nv.info._ZN3cub18CUB_300001_SM_10006detail8for_each13static_kernelINS2_12policy_hub_t12policy_500_tElN6thrust24THRUST_300001_SM_1000_NS8cuda_cub20__uninitialized_copy7functorINS7_6detail15normal_iteratorINS7_10device_ptrIfEEEENS7_7pointerIfNS8_3tagENS7_11use_defaultESI_EEEEEEvT0_T1_ --------------------------
	.section	.nv.info._ZN3cub18CUB_300001_SM_10006detail8for_each13static_kernelINS2_12policy_hub_t12policy_500_tElN6thrust24THRUST_300001_SM_1000_NS8cuda_cub20__uninitialized_copy7functorINS7_6detail15normal_iteratorINS7_10device_ptrIfEEEENS7_7pointerIfNS8_3tagENS7_11use_defaultESI_EEEEEEvT0_T1_,"",@"SHT_CUDA_INFO"
	.sectionflags	@""
	.align	4


	//----- nvinfo : EIATTR_CUDA_API_VERSION
	.align		4
        /*0000*/ 	.byte	0x04, 0x37
        /*0002*/ 	.short	(.L_72 - .L_71)
.L_71:
        /*0004*/ 	.word	0x00000082


	//----- nvinfo : EIATTR_KPARAM_INFO
	.align		4
.L_72:
        /*0008*/ 	.byte	0x04, 0x17
        /*000a*/ 	.short	(.L_74 - .L_73)
.L_73:
        /*000c*/ 	.word	0x00000000
        /*0010*/ 	.short	0x0001
        /*0012*/ 	.short	0x0008
        /*0014*/ 	.byte	0x00, 0xf0, 0x41, 0x00


	//----- nvinfo : EIATTR_KPARAM_INFO
	.align		4
.L_74:
        /*0018*/ 	.byte	0x04, 0x17
        /*001a*/ 	.short	(.L_76 - .L_75)
.L_75:
        /*001c*/ 	.word	0x00000000
        /*0020*/ 	.short	0x0000
        /*0022*/ 	.short	0x0000
        /*0024*/ 	.byte	0x00, 0xf0, 0x21, 0x00


	//----- nvinfo : EIATTR_SPARSE_MMA_MASK
	.align		4
.L_76:
        /*0028*/ 	.byte	0x03, 0x50
        /*002a*/ 	.short	0x0000


	//----- nvinfo : EIATTR_MAXREG_COUNT
	.align		4
        /*002c*/ 	.byte	0x03, 0x1b
        /*002e*/ 	.short	0x00ff


	//----- nvinfo : EIATTR_MERCURY_ISA_VERSION
	.align		4
        /*0030*/ 	.byte	0x03, 0x5f
        /*0032*/ 	.short	0x0101


	//----- nvinfo : EIATTR_VRC_CTA_INIT_COUNT
	.align		4
        /*0034*/ 	.byte	0x02, 0x4a
	.zero		1
	.zero		1


	//----- nvinfo : EIATTR_EXIT_INSTR_OFFSETS
	.align		4
        /*0038*/ 	.byte	0x04, 0x1c
        /*003a*/ 	.short	(.L_78 - .L_77)


	//   ....[0]....
.L_77:
        /*003c*/ 	.word	0x00000190


	//   ....[1]....
        /*0040*/ 	.word	0x00000320


	//   ....[2]....
        /*0044*/ 	.word	0x000003f0


	//----- nvinfo : EIATTR_MAX_THREADS
	.align		4
.L_78:
        /*0048*/ 	.byte	0x04, 0x05
        /*004a*/ 	.short	(.L_80 - .L_79)
.L_79:
        /*004c*/ 	.word	0x00000100
        /*0050*/ 	.word	0x00000001
        /*0054*/ 	.word	0x00000001


	//----- nvinfo : EIATTR_CRS_STACK_SIZE
	.align		4
.L_80:
        /*0058*/ 	.byte	0x04, 0x1e
        /*005a*/ 	.short	(.L_82 - .L_81)
.L_81:
        /*005c*/ 	.word	0x00000000


	//----- nvinfo : EIATTR_CBANK_PARAM_SIZE
	.align		4
.L_82:
        /*0060*/ 	.byte	0x03, 0x19
        /*0062*/ 	.short	0x0018


	//----- nvinfo : EIATTR_PARAM_CBANK
	.align		4
        /*0064*/ 	.byte	0x04, 0x0a
        /*0066*/ 	.short	(.L_84 - .L_83)
	.align		4
.L_83:
        /*0068*/ 	.word	index@(.nv.constant0._ZN3cub18CUB_300001_SM_10006detail8for_each13static_kernelINS2_12policy_hub_t12policy_500_tElN6thrust24THRUST_300001_SM_1000_NS8cuda_cub20__uninitialized_copy7functorINS7_6detail15normal_iteratorINS7_10device_ptrIfEEEENS7_7pointerIfNS8_3tagENS7_11use_defaultESI_EEEEEEvT0_T1_)
        /*006c*/ 	.short	0x0380
        /*006e*/ 	.short	0x0018


	//----- nvinfo : EIATTR_SW_WAR
	.align		4
.L_84:
        /*0070*/ 	.byte	0x04, 0x36
        /*0072*/ 	.short	(.L_86 - .L_85)
.L_85:
        /*0074*/ 	.word	0x00000008
.L_86:


//--------------------- .nv.info._ZN3cub18CUB_300001_SM_10006detail11EmptyKernelIvEEvv --------------------------
	.section	.nv.info._ZN3cub18CUB_300001_SM_10006detail11EmptyKernelIvEEvv,"",@"SHT_CUDA_INFO"
	.sectionflags	@""
	.align	4


	//----- nvinfo : EIATTR_CUDA_API_VERSION
	.align		4
        /*0000*/ 	.byte	0x04, 0x37
        /*0002*/ 	.short	(.L_88 - .L_87)
.L_87:
        /*0004*/ 	.word	0x00000082


	//----- nvinfo : EIATTR_SPARSE_MMA_MASK
	.align		4
.L_88:
        /*0008*/ 	.byte	0x03, 0x50
        /*000a*/ 	.short	0x0000


	//----- nvinfo : EIATTR_MAXREG_COUNT
	.align		4
        /*000c*/ 	.byte	0x03, 0x1b
        /*000e*/ 	.short	0x00ff


	//----- nvinfo : EIATTR_MERCURY_ISA_VERSION
	.align		4
        /*0010*/ 	.byte	0x03, 0x5f
        /*0012*/ 	.short	0x0101


	//----- nvinfo : EIATTR_VRC_CTA_INIT_COUNT
	.align		4
        /*0014*/ 	.byte	0x02, 0x4a
	.zero		1
	.zero		1


	//----- nvinfo : EIATTR_EXIT_INSTR_OFFSETS
	.align		4
        /*0018*/ 	.byte	0x04, 0x1c
        /*001a*/ 	.short	(.L_90 - .L_89)


	//   ....[0]....
.L_89:
        /*001c*/ 	.word	0x00000010


	//----- nvinfo : EIATTR_SW_WAR
	.align		4
.L_90:
        /*0020*/ 	.byte	0x04, 0x36
        /*0022*/ 	.short	(.L_92 - .L_91)
.L_91:
        /*0024*/ 	.word	0x00000008
.L_92:


//--------------------- .nv.info._Z20calculate_differenceILj512EEvPfS0_S0_S0_fS0_S0_ --------------------------
	.section	.nv.info._Z20calculate_differenceILj512EEvPfS0_S0_S0_fS0_S0_,"",@"SHT_CUDA_INFO"
	.sectionflags	@""
	.align	4


	//----- nvinfo : EIATTR_CUDA_API_VERSION
	.align		4
        /*0000*/ 	.byte	0x04, 0x37
        /*0002*/ 	.short	(.L_94 - .L_93)
.L_93:
        /*0004*/ 	.word	0x00000082


	//----- nvinfo : EIATTR_KPARAM_INFO
	.align		4
.L_94:
        /*0008*/ 	.byte	0x04, 0x17
        /*000a*/ 	.short	(.L_96 - .L_95)
.L_95:
        /*000c*/ 	.word	0x00000000
        /*0010*/ 	.short	0x0006
        /*0012*/ 	.short	0x0030
        /*0014*/ 	.byte	0x00, 0xf5, 0x21, 0x00


	//----- nvinfo : EIATTR_KPARAM_INFO
	.align		4
.L_96:
        /*0018*/ 	.byte	0x04, 0x17
        /*001a*/ 	.short	(.L_98 - .L_97)
.L_97:
        /*001c*/ 	.word	0x00000000
        /*0020*/ 	.short	0x0005
        /*0022*/ 	.short	0x0028
        /*0024*/ 	.byte	0x00, 0xf5, 0x21, 0x00


	//----- nvinfo : EIATTR_KPARAM_INFO
	.align		4
.L_98:
        /*0028*/ 	.byte	0x04, 0x17
        /*002a*/ 	.short	(.L_100 - .L_99)
.L_99:
        /*002c*/ 	.word	0x00000000
        /*0030*/ 	.short	0x0004
        /*0032*/ 	.short	0x0020
        /*0034*/ 	.byte	0x00, 0xf0, 0x11, 0x00


	//----- nvinfo : EIATTR_KPARAM_INFO
	.align		4
.L_100:
        /*0038*/ 	.byte	0x04, 0x17
        /*003a*/ 	.short	(.L_102 - .L_101)
.L_101:
        /*003c*/ 	.word	0x00000000
        /*0040*/ 	.short	0x0003
        /*0042*/ 	.short	0x0018
        /*0044*/ 	.byte	0x00, 0xf5, 0x21, 0x00


	//----- nvinfo : EIATTR_KPARAM_INFO
	.align		4
.L_102:
        /*0048*/ 	.byte	0x04, 0x17
        /*004a*/ 	.short	(.L_104 - .L_103)
.L_103:
        /*004c*/ 	.word	0x00000000
        /*0050*/ 	.short	0x0002
        /*0052*/ 	.short	0x0010
        /*0054*/ 	.byte	0x00, 0xf5, 0x21, 0x00


	//----- nvinfo : EIATTR_KPARAM_INFO
	.align		4
.L_104:
        /*0058*/ 	.byte	0x04, 0x17
        /*005a*/ 	.short	(.L_106 - .L_105)
.L_105:
        /*005c*/ 	.word	0x00000000
        /*0060*/ 	.short	0x0001
        /*0062*/ 	.short	0x0008
        /*0064*/ 	.byte	0x00, 0xf5, 0x21, 0x00


	//----- nvinfo : EIATTR_KPARAM_INFO
	.align		4
.L_106:
        /*0068*/ 	.byte	0x04, 0x17
        /*006a*/ 	.short	(.L_108 - .L_107)
.L_107:
        /*006c*/ 	.word	0x00000000
        /*0070*/ 	.short	0x0000
        /*0072*/ 	.short	0x0000
        /*0074*/ 	.byte	0x00, 0xf5, 0x21, 0x00


	//----- nvinfo : EIATTR_SPARSE_MMA_MASK
	.align		4
.L_108:
        /*0078*/ 	.byte	0x03, 0x50
        /*007a*/ 	.short	0x0000


	//----- nvinfo : EIATTR_MAXREG_COUNT
	.align		4
        /*007c*/ 	.byte	0x03, 0x1b
        /*007e*/ 	.short	0x00ff


	//----- nvinfo : EIATTR_NUM_BARRIERS
	.align		4
        /*0080*/ 	.byte	0x02, 0x4c
        /*0082*/ 	.byte	0x01
	.zero		1


	//----- nvinfo : EIATTR_MERCURY_ISA_VERSION
	.align		4
        /*0084*/ 	.byte	0x03, 0x5f
        /*0086*/ 	.short	0x0101


	//----- nvinfo : EIATTR_VRC_CTA_INIT_COUNT
	.align		4
        /*0088*/ 	.byte	0x02, 0x4a
	.zero		1
	.zero		1


	//----- nvinfo : EIATTR_EXIT_INSTR_OFFSETS
	.align		4
        /*008c*/ 	.byte	0x04, 0x1c
        /*008e*/ 	.short	(.L_110 - .L_109)


	//   ....[0]....
.L_109:
        /*0090*/ 	.word	0x00001bc0


	//   ....[1]....
        /*0094*/ 	.word	0x000020b0


	//   ....[2]....
        /*0098*/ 	.word	0x00002580


	//   ....[3]....
        /*009c*/ 	.word	0x00002a50


	//   ....[4]....
        /*00a0*/ 	.word	0x00004610


	//   ....[5]....
        /*00a4*/ 	.word	0x00004b50


	//----- nvinfo : EIATTR_CRS_STACK_SIZE
	.align		4
.L_110:
        /*00a8*/ 	.byte	0x04, 0x1e
        /*00aa*/ 	.short	(.L_112 - .L_111)
.L_111:
        /*00ac*/ 	.word	0x00000000


	//----- nvinfo : EIATTR_CBANK_PARAM_SIZE
	.align		4
.L_112:
        /*00b0*/ 	.byte	0x03, 0x19
        /*00b2*/ 	.short	0x0038


	//----- nvinfo : EIATTR_PARAM_CBANK
	.align		4
        /*00b4*/ 	.byte	0x04, 0x0a
        /*00b6*/ 	.short	(.L_114 - .L_113)
	.align		4
.L_113:
        /*00b8*/ 	.word	index@(.nv.constant0._Z20calculate_differenceILj512EEvPfS0_S0_S0_fS0_S0_)
        /*00bc*/ 	.short	0x0380
        /*00be*/ 	.short	0x0038


	//----- nvinfo : EIATTR_SW_WAR
	.align		4
.L_114:
        /*00c0*/ 	.byte	0x04, 0x36
        /*00c2*/ 	.short	(.L_116 - .L_115)
.L_115:
        /*00c4*/ 	.word	0x00000008
.L_116:


//--------------------- .nv.info._Z12block_reducePfS_i --------------------------
	.section	.nv.info._Z12block_reducePfS_i,"",@"SHT_CUDA_INFO"
	.sectionflags	@""
	.align	4


	//----- nvinfo : EIATTR_CUDA_API_VERSION
	.align		4
        /*0000*/ 	.byte	0x04, 0x37
        /*0002*/ 	.short	(.L_118 - .L_117)
.L_117:
        /*0004*/ 	.word	0x00000082


	//----- nvinfo : EIATTR_KPARAM_INFO
	.align		4
.L_118:
        /*0008*/ 	.byte	0x04, 0x17
        /*000a*/ 	.short	(.L_120 - .L_119)
.L_119:
        /*000c*/ 	.word	0x00000000
        /*0010*/ 	.short	0x0002
        /*0012*/ 	.short	0x0010
        /*0014*/ 	.byte	0x00, 0xf0, 0x11, 0x00


	//----- nvinfo : EIATTR_KPARAM_INFO
	.align		4
.L_120:
        /*0018*/ 	.byte	0x04, 0x17
        /*001a*/ 	.short	(.L_122 - .L_121)
.L_121:
        /*001c*/ 	.word	0x00000000
        /*0020*/ 	.short	0x0001
        /*0022*/ 	.short	0x0008
        /*0024*/ 	.byte	0x00, 0xf5, 0x21, 0x00


	//----- nvinfo : EIATTR_KPARAM_INFO
	.align		4
.L_122:
        /*0028*/ 	.byte	0x04, 0x17
        /*002a*/ 	.short	(.L_124 - .L_123)
.L_123:
        /*002c*/ 	.word	0x00000000
        /*0030*/ 	.short	0x0000
        /*0032*/ 	.short	0x0000
        /*0034*/ 	.byte	0x00, 0xf5, 0x21, 0x00


	//----- nvinfo : EIATTR_SPARSE_MMA_MASK
	.align		4
.L_124:
        /*0038*/ 	.byte	0x03, 0x50
        /*003a*/ 	.short	0x0000


	//----- nvinfo : EIATTR_MAXREG_COUNT
	.align		4
        /*003c*/ 	.byte	0x03, 0x1b
        /*003e*/ 	.short	0x00ff


	//----- nvinfo : EIATTR_MERCURY_ISA_VERSION
	.align		4
        /*0040*/ 	.byte	0x03, 0x5f
        /*0042*/ 	.short	0x0101


	//----- nvinfo : EIATTR_VRC_CTA_INIT_COUNT
	.align		4
        /*0044*/ 	.byte	0x02, 0x4a
	.zero		1
	.zero		1


	//----- nvinfo : EIATTR_EXIT_INSTR_OFFSETS
	.align		4
        /*0048*/ 	.byte	0x04, 0x1c
        /*004a*/ 	.short	(.L_126 - .L_125)


	//   ....[0]....
.L_125:
        /*004c*/ 	.word	0x00000030


	//   ....[1]....
        /*0050*/ 	.word	0x000004e0


	//   ....[2]....
        /*0054*/ 	.word	0x00000950


	//   ....[3]....
        /*0058*/ 	.word	0x00000bc0


	//   ....[4]....
        /*005c*/ 	.word	0x00000cd0


	//----- nvinfo : EIATTR_CBANK_PARAM_SIZE
	.align		4
.L_126:
        /*0060*/ 	.byte	0x03, 0x19
        /*0062*/ 	.short	0x0014


	//----- nvinfo : EIATTR_PARAM_CBANK
	.align		4
        /*0064*/ 	.byte	0x04, 0x0a
        /*0066*/ 	.short	(.L_128 - .L_127)
	.align		4
.L_127:
        /*0068*/ 	.word	index@(.nv.constant0._Z12block_reducePfS_i)
        /*006c*/ 	.short	0x0380
        /*006e*/ 	.short	0x0014


	//----- nvinfo : EIATTR_SW_WAR
	.align		4
.L_128:
        /*0070*/ 	.byte	0x04, 0x36
        /*0072*/ 	.short	(.L_130 - .L_129)
.L_129:
        /*0074*/ 	.word	0x00000008
.L_130:


//--------------------- .nv.callgraph             --------------------------
	.section	.nv.callgraph,"",@"SHT_CUDA_CALLGRAPH"
	.align	4
	.sectionentsize	8
	.align		4
        /*0000*/ 	.word	0x00000000
	.align		4
        /*0004*/ 	.word	0xffffffff
	.align		4
        /*0008*/ 	.word	0x00000000
	.align		4
        /*000c*/ 	.word	0xfffffffe
	.align		4
        /*0010*/ 	.word	0x00000000
	.align		4
        /*0014*/ 	.word	0xfffffffd
	.align		4
        /*0018*/ 	.word	0x00000000
	.align		4
        /*001c*/ 	.word	0xfffffffc


//--------------------- .nv.constant4             --------------------------
	.section	.nv.constant4,"a",@progbits
	.align	8
	.align		8
.nv.constant4:
        /*0000*/ 	.dword	_ZN34_INTERNAL_92033027_4_k_cu_e452a0da4cuda3std3__45__cpo5beginE
	.align		8
        /*0008*/ 	.dword	_ZN34_INTERNAL_92033027_4_k_cu_e452a0da4cuda3std3__45__cpo3endE
	.align		8
        /*0010*/ 	.dword	_ZN34_INTERNAL_92033027_4_k_cu_e452a0da4cuda3std3__45__cpo6cbeginE
	.align		8
        /*0018*/ 	.dword	_ZN34_INTERNAL_92033027_4_k_cu_e452a0da4cuda3std3__45__cpo4cendE
	.align		8
        /*0020*/ 	.dword	_ZN34_INTERNAL_92033027_4_k_cu_e452a0da4cuda3std3__45__cpo6rbeginE
	.align		8
        /*0028*/ 	.dword	_ZN34_INTERNAL_92033027_4_k_cu_e452a0da4cuda3std3__45__cpo4rendE
	.align		8
        /*0030*/ 	.dword	_ZN34_INTERNAL_92033027_4_k_cu_e452a0da4cuda3std3__45__cpo7crbeginE
	.align		8
        /*0038*/ 	.dword	_ZN34_INTERNAL_92033027_4_k_cu_e452a0da4cuda3std3__45__cpo5crendE
	.align		8
        /*0040*/ 	.dword	_ZN34_INTERNAL_92033027_4_k_cu_e452a0da4cuda3std3__436_GLOBAL__N__92033027_4_k_cu_e452a0da6ignoreE
	.align		8
        /*0048*/ 	.dword	_ZN34_INTERNAL_92033027_4_k_cu_e452a0da4cuda3std3__419piecewise_constructE
	.align		8
        /*0050*/ 	.dword	_ZN34_INTERNAL_92033027_4_k_cu_e452a0da4cuda3std3__48in_placeE
	.align		8
        /*0058*/ 	.dword	_ZN34_INTERNAL_92033027_4_k_cu_e452a0da4cuda3std3__420unreachable_sentinelE
	.align		8
        /*0060*/ 	.dword	_ZN34_INTERNAL_92033027_4_k_cu_e452a0da4cuda3std3__47nulloptE
	.align		8
        /*0068*/ 	.dword	_ZN34_INTERNAL_92033027_4_k_cu_e452a0da4cuda3std3__48unexpectE
	.align		8
        /*0070*/ 	.dword	_ZN34_INTERNAL_92033027_4_k_cu_e452a0da4cuda3std6ranges3__45__cpo4swapE
	.align		8
        /*0078*/ 	.dword	_ZN34_INTERNAL_92033027_4_k_cu_e452a0da4cuda3std6ranges3__45__cpo9iter_moveE
	.align		8
        /*0080*/ 	.dword	_ZN34_INTERNAL_92033027_4_k_cu_e452a0da4cuda3std6ranges3__45__cpo5beginE
	.align		8
        /*0088*/ 	.dword	_ZN34_INTERNAL_92033027_4_k_cu_e452a0da4cuda3std6ranges3__45__cpo3endE
	.align		8
        /*0090*/ 	.dword	_ZN34_INTERNAL_92033027_4_k_cu_e452a0da4cuda3std6ranges3__45__cpo6cbeginE
	.align		8
        /*0098*/ 	.dword	_ZN34_INTERNAL_92033027_4_k_cu_e452a0da4cuda3std6ranges3__45__cpo4cendE
	.align		8
        /*00a0*/ 	.dword	_ZN34_INTERNAL_92033027_4_k_cu_e452a0da4cuda3std6ranges3__45__cpo7advanceE
	.align		8
        /*00a8*/ 	.dword	_ZN34_INTERNAL_92033027_4_k_cu_e452a0da4cuda3std6ranges3__45__cpo9iter_swapE
	.align		8
        /*00b0*/ 	.dword	_ZN34_INTERNAL_92033027_4_k_cu_e452a0da4cuda3std6ranges3__45__cpo4nextE
	.align		8
        /*00b8*/ 	.dword	_ZN34_INTERNAL_92033027_4_k_cu_e452a0da4cuda3std6ranges3__45__cpo4prevE
	.align		8
        /*00c0*/ 	.dword	_ZN34_INTERNAL_92033027_4_k_cu_e452a0da4cuda3std6ranges3__45__cpo4dataE
	.align		8
        /*00c8*/ 	.dword	_ZN34_INTERNAL_92033027_4_k_cu_e452a0da4cuda3std6ranges3__45__cpo5cdataE
	.align		8
        /*00d0*/ 	.dword	_ZN34_INTERNAL_92033027_4_k_cu_e452a0da4cuda3std6ranges3__45__cpo4sizeE
	.align		8
        /*00d8*/ 	.dword	_ZN34_INTERNAL_92033027_4_k_cu_e452a0da4cuda3std6ranges3__45__cpo5ssizeE
	.align		8
        /*00e0*/ 	.dword	_ZN34_INTERNAL_92033027_4_k_cu_e452a0da4cuda3std6ranges3__45__cpo8distanceE
	.align		8
        /*00e8*/ 	.dword	_ZN34_INTERNAL_92033027_4_k_cu_e452a0da6thrust24THRUST_300001_SM_1000_NS8cuda_cub3parE
	.align		8
        /*00f0*/ 	.dword	_ZN34_INTERNAL_92033027_4_k_cu_e452a0da6thrust24THRUST_300001_SM_1000_NS8cuda_cub10par_nosyncE
	.align		8
        /*00f8*/ 	.dword	_ZN34_INTERNAL_92033027_4_k_cu_e452a0da6thrust24THRUST_300001_SM_1000_NS6system6detail10sequential3seqE
	.align		8
        /*0100*/ 	.dword	_ZN34_INTERNAL_92033027_4_k_cu_e452a0da6thrust24THRUST_300001_SM_1000_NS12placeholders2_1E
	.align		8
        /*0108*/ 	.dword	_ZN34_INTERNAL_92033027_4_k_cu_e452a0da6thrust24THRUST_300001_SM_1000_NS12placeholders2_2E
	.align		8
        /*0110*/ 	.dword	_ZN34_INTERNAL_92033027_4_k_cu_e452a0da6thrust24THRUST_300001_SM_1000_NS12placeholders2_3E
	.align		8
        /*0118*/ 	.dword	_ZN34_INTERNAL_92033027_4_k_cu_e452a0da6thrust24THRUST_300001_SM_1000_NS12placeholders2_4E
	.align		8
        /*0120*/ 	.dword	_ZN34_INTERNAL_92033027_4_k_cu_e452a0da6thrust24THRUST_300001_SM_1000_NS12placeholders2_5E
	.align		8
        /*0128*/ 	.dword	_ZN34_INTERNAL_92033027_4_k_cu_e452a0da6thrust24THRUST_300001_SM_1000_NS12placeholders2_6E
	.align		8
        /*0130*/ 	.dword	_ZN34_INTERNAL_92033027_4_k_cu_e452a0da6thrust24THRUST_300001_SM_1000_NS12placeholders2_7E
	.align		8
        /*0138*/ 	.dword	_ZN34_INTERNAL_92033027_4_k_cu_e452a0da6thrust24THRUST_300001_SM_1000_NS12placeholders2_8E
	.align		8
        /*0140*/ 	.dword	_ZN34_INTERNAL_92033027_4_k_cu_e452a0da6thrust24THRUST_300001_SM_1000_NS12placeholders2_9E
	.align		8
        /*0148*/ 	.dword	_ZN34_INTERNAL_92033027_4_k_cu_e452a0da6thrust24THRUST_300001_SM_1000_NS12placeholders3_10E
	.align		8
        /*0150*/ 	.dword	_ZN34_INTERNAL_92033027_4_k_cu_e452a0da6thrust24THRUST_300001_SM_1000_NS3seqE


//--------------------- .text._ZN3cub18CUB_300001_SM_10006detail8for_each13static_kernelINS2_12policy_hub_t12policy_500_tElN6thrust24THRUST_300001_SM_1000_NS8cuda_cub20__uninitialized_copy7functorINS7_6detail15normal_iteratorINS7_10device_ptrIfEEEENS7_7pointerIfNS8_3tagENS7_11use_defaultESI_EEEEEEvT0_T1_ --------------------------
	.section	.text._ZN3cub18CUB_300001_SM_10006detail8for_each13static_kernelINS2_12policy_hub_t12policy_500_tElN6thrust24THRUST_300001_SM_1000_NS8cuda_cub20__uninitialized_copy7functorINS7_6detail15normal_iteratorINS7_10device_ptrIfEEEENS7_7pointerIfNS8_3tagENS7_11use_defaultESI_EEEEEEvT0_T1_,"ax",@progbits
	.align	128
        .global         _ZN3cub18CUB_300001_SM_10006detail8for_each13static_kernelINS2_12policy_hub_t12policy_500_tElN6thrust24THRUST_300001_SM_1000_NS8cuda_cub20__uninitialized_copy7functorINS7_6detail15normal_iteratorINS7_10device_ptrIfEEEENS7_7pointerIfNS8_3tagENS7_11use_defaultESI_EEEEEEvT0_T1_
        .type           _ZN3cub18CUB_300001_SM_10006detail8for_each13static_kernelINS2_12policy_hub_t12policy_500_tElN6thrust24THRUST_300001_SM_1000_NS8cuda_cub20__uninitialized_copy7functorINS7_6detail15normal_iteratorINS7_10device_ptrIfEEEENS7_7pointerIfNS8_3tagENS7_11use_defaultESI_EEEEEEvT0_T1_,@function
        .size           _ZN3cub18CUB_300001_SM_10006detail8for_each13static_kernelINS2_12policy_hub_t12policy_500_tElN6thrust24THRUST_300001_SM_1000_NS8cuda_cub20__uninitialized_copy7functorINS7_6detail15normal_iteratorINS7_10device_ptrIfEEEENS7_7pointerIfNS8_3tagENS7_11use_defaultESI_EEEEEEvT0_T1_,(.L_x_45 - _ZN3cub18CUB_300001_SM_10006detail8for_each13static_kernelINS2_12policy_hub_t12policy_500_tElN6thrust24THRUST_300001_SM_1000_NS8cuda_cub20__uninitialized_copy7functorINS7_6detail15normal_iteratorINS7_10device_ptrIfEEEENS7_7pointerIfNS8_3tagENS7_11use_defaultESI_EEEEEEvT0_T1_)
        .other          _ZN3cub18CUB_300001_SM_10006detail8for_each13static_kernelINS2_12policy_hub_t12policy_500_tElN6thrust24THRUST_300001_SM_1000_NS8cuda_cub20__uninitialized_copy7functorINS7_6detail15normal_iteratorINS7_10device_ptrIfEEEENS7_7pointerIfNS8_3tagENS7_11use_defaultESI_EEEEEEvT0_T1_,@"STO_CUDA_ENTRY STV_DEFAULT"
_ZN3cub18CUB_300001_SM_10006detail8for_each13static_kernelINS2_12policy_hub_t12policy_500_tElN6thrust24THRUST_300001_SM_1000_NS8cuda_cub20__uninitialized_copy7functorINS7_6detail15normal_iteratorINS7_10device_ptrIfEEEENS7_7pointerIfNS8_3tagENS7_11use_defaultESI_EEEEEEvT0_T1_:
.text._ZN3cub18CUB_300001_SM_10006detail8for_each13static_kernelINS2_12policy_hub_t12policy_500_tElN6thrust24THRUST_300001_SM_1000_NS8cuda_cub20__uninitialized_copy7functorINS7_6detail15normal_iteratorINS7_10device_ptrIfEEEENS7_7pointerIfNS8_3tagENS7_11use_defaultESI_EEEEEEvT0_T1_:
[----:B------:R-:W-:Y:S08]  /*0000*/  LDC R1, c[0x0][0x37c] ;  /* 0x0000df00ff017b82 */ /* 0x000ff00000000800 */
[----:B------:R-:W0:Y:S01]  /*0010*/  S2UR UR4, SR_CTAID.X ;  /* 0x00000000000479c3 */ /* 0x000e220000002500 */
[----:B------:R-:W1:Y:S01]  /*0020*/  LDCU.64 UR6, c[0x0][0x380] ;  /* 0x00007000ff0677ac */ /* 0x000e620008000a00 */
[----:B------:R-:W2:Y:S01]  /*0030*/  LDCU.64 UR8, c[0x0][0x358] ;  /* 0x00006b00ff0877ac */ /* 0x000ea20008000a00 */
[----:B0-----:R-:W-:-:S04]  /*0040*/  UIMAD.WIDE.U32 UR4, UR4, 0x200, URZ ;  /* 0x00000200040478a5 */ /* 0x001fc8000f8e00ff */
[----:B-1----:R-:W-:-:S04]  /*0050*/  UIADD3 UR6, UP0, UPT, -UR4, UR6, URZ ;  /* 0x0000000604067290 */ /* 0x002fc8000ff1e1ff */
[----:B------:R-:W-:Y:S02]  /*0060*/  UIADD3.X UR7, UPT, UPT, ~UR5, UR7, URZ, UP0, !UPT ;  /* 0x0000000705077290 */ /* 0x000fe400087fe5ff */
[----:B------:R-:W-:-:S04]  /*0070*/  UISETP.GE.U32.AND UP0, UPT, UR6, 0x200, UPT ;  /* 0x000002000600788c */ /* 0x000fc8000bf06070 */
[----:B------:R-:W-:-:S09]  /*0080*/  UISETP.GE.AND.EX UP0, UPT, UR7, URZ, UPT, UP0 ;  /* 0x000000ff0700728c */ /* 0x000fd2000bf06300 */
[----:B--2---:R-:W-:Y:S05]  /*0090*/  BRA.U !UP0, `(.L_x_0) ;  /* 0x0000000108407547 */ /* 0x004fea000b800000 */
[----:B------:R-:W0:Y:S01]  /*00a0*/  S2R R0, SR_TID.X ;  /* 0x0000000000007919 */ /* 0x000e220000002100 */
[----:B------:R-:W1:Y:S01]  /*00b0*/  LDCU.64 UR10, c[0x0][0x388] ;  /* 0x00007100ff0a77ac */ /* 0x000e620008000a00 */
[----:B0-----:R-:W-:-:S05]  /*00c0*/  IADD3 R0, P0, PT, R0, UR4, RZ ;  /* 0x0000000400007c10 */ /* 0x001fca000ff1e0ff */
[----:B------:R-:W-:Y:S02]  /*00d0*/  IMAD.X R3, RZ, RZ, UR5, P0 ;  /* 0x00000005ff037e24 */ /* 0x000fe400080e06ff */
[----:B------:R-:W-:-:S03]  /*00e0*/  IMAD.SHL.U32 R4, R0, 0x4, RZ ;  /* 0x0000000400047824 */ /* 0x000fc600078e00ff */
[----:B------:R-:W-:Y:S02]  /*00f0*/  SHF.L.U64.HI R0, R0, 0x2, R3 ;  /* 0x0000000200007819 */ /* 0x000fe40000010203 */
[----:B-1----:R-:W-:-:S04]  /*0100*/  IADD3 R2, P0, PT, R4, UR10, RZ ;  /* 0x0000000a04027c10 */ /* 0x002fc8000ff1e0ff */
[----:B------:R-:W-:Y:S01]  /*0110*/  IADD3.X R3, PT, PT, R0, UR11, RZ, P0, !PT ;  /* 0x0000000b00037c10 */ /* 0x000fe200087fe4ff */
[----:B------:R-:W0:Y:S04]  /*0120*/  LDCU.64 UR10, c[0x0][0x390] ;  /* 0x00007200ff0a77ac */ /* 0x000e280008000a00 */
[----:B------:R-:W2:Y:S01]  /*0130*/  LDG.E R7, desc[UR8][R2.64] ;  /* 0x0000000802077981 */ /* 0x000ea2000c1e1900 */
[----:B0-----:R-:W-:-:S04]  /*0140*/  IADD3 R4, P0, PT, R4, UR10, RZ ;  /* 0x0000000a04047c10 */ /* 0x001fc8000ff1e0ff */
[----:B------:R-:W-:-:S05]  /*0150*/  IADD3.X R5, PT, PT, R0, UR11, RZ, P0, !PT ;  /* 0x0000000b00057c10 */ /* 0x000fca00087fe4ff */
[----:B--2---:R-:W-:Y:S04]  /*0160*/  STG.E desc[UR8][R4.64], R7 ;  /* 0x0000000704007986 */ /* 0x004fe8000c101908 */
[----:B------:R-:W2:Y:S04]  /*0170*/  LDG.E R9, desc[UR8][R2.64+0x400] ;  /* 0x0004000802097981 */ /* 0x000ea8000c1e1900 */
[----:B--2---:R-:W-:Y:S01]  /*0180*/  STG.E desc[UR8][R4.64+0x400], R9 ;  /* 0x0004000904007986 */ /* 0x004fe2000c101908 */
[----:B------:R-:W-:Y:S05]  /*0190*/  EXIT ;  /* 0x000000000000794d */ /* 0x000fea0003800000 */
.L_x_0:
[----:B------:R-:W0:Y:S01]  /*01a0*/  S2R R0, SR_TID.X ;  /* 0x0000000000007919 */ /* 0x000e220000002100 */
[----:B------:R-:W-:Y:S01]  /*01b0*/  USHF.R.S32.HI UR7, URZ, 0x1f, UR6 ;  /* 0x0000001fff077899 */ /* 0x000fe20008011406 */
[----:B------:R-:W-:Y:S05]  /*01c0*/  BSSY.RECONVERGENT B0, `(.L_x_1) ;  /* 0x0000015000007945 */ /* 0x000fea0003800200 */
[----:B------:R-:W-:Y:S01]  /*01d0*/  IMAD.U32 R3, RZ, RZ, UR7 ;  /* 0x00000007ff037e24 */ /* 0x000fe2000f8e00ff */
[C---:B0-----:R-:W-:Y:S01]  /*01e0*/  ISETP.LT.U32.AND P0, PT, R0.reuse, UR6, PT ;  /* 0x0000000600007c0c */ /* 0x041fe2000bf01070 */
[----:B------:R-:W-:-:S03]  /*01f0*/  VIADD R2, R0, 0x100 ;  /* 0x0000010000027836 */ /* 0x000fc60000000000 */
[----:B------:R-:W-:Y:S02]  /*0200*/  ISETP.GT.AND.EX P0, PT, R3, RZ, PT, P0 ;  /* 0x000000ff0300720c */ /* 0x000fe40003f04300 */
[----:B------:R-:W-:Y:S01]  /*0210*/  ISETP.LT.U32.AND P1, PT, R2, UR6, PT ;  /* 0x0000000602007c0c */ /* 0x000fe2000bf21070 */
[----:B------:R-:W-:-:S05]  /*0220*/  IMAD.U32 R2, RZ, RZ, UR7 ;  /* 0x00000007ff027e24 */ /* 0x000fca000f8e00ff */
[----:B------:R-:W-:-:S05]  /*0230*/  ISETP.GT.AND.EX P1, PT, R2, RZ, PT, P1 ;  /* 0x000000ff0200720c */ /* 0x000fca0003f24310 */
[----:B------:R-:W-:Y:S08]  /*0240*/  @!P0 BRA `(.L_x_2) ;  /* 0x0000000000308947 */ /* 0x000ff00003800000 */
[----:B------:R-:W0:Y:S01]  /*0250*/  LDCU.64 UR10, c[0x0][0x388] ;  /* 0x00007100ff0a77ac */ /* 0x000e220008000a00 */
[----:B------:R-:W-:-:S05]  /*0260*/  IADD3 R2, P0, PT, R0, UR4, RZ ;  /* 0x0000000400027c10 */ /* 0x000fca000ff1e0ff */
[----:B------:R-:W-:Y:S02]  /*0270*/  IMAD.X R3, RZ, RZ, UR5, P0 ;  /* 0x00000005ff037e24 */ /* 0x000fe400080e06ff */
[----:B------:R-:W-:-:S03]  /*0280*/  IMAD.SHL.U32 R4, R2, 0x4, RZ ;  /* 0x0000000402047824 */ /* 0x000fc600078e00ff */
[----:B------:R-:W-:Y:S02]  /*0290*/  SHF.L.U64.HI R5, R2, 0x2, R3 ;  /* 0x0000000202057819 */ /* 0x000fe40000010203 */
[----:B0-----:R-:W-:-:S04]  /*02a0*/  IADD3 R2, P0, PT, R4, UR10, RZ ;  /* 0x0000000a04027c10 */ /* 0x001fc8000ff1e0ff */
[----:B------:R-:W-:Y:S01]  /*02b0*/  IADD3.X R3, PT, PT, R5, UR11, RZ, P0, !PT ;  /* 0x0000000b05037c10 */ /* 0x000fe200087fe4ff */
[----:B------:R-:W0:Y:S05]  /*02c0*/  LDCU.64 UR10, c[0x0][0x390] ;  /* 0x00007200ff0a77ac */ /* 0x000e2a0008000a00 */
[----:B------:R-:W2:Y:S01]  /*02d0*/  LDG.E R3, desc[UR8][R2.64] ;  /* 0x0000000802037981 */ /* 0x000ea2000c1e1900 */
[----:B0-----:R-:W-:-:S04]  /*02e0*/  IADD3 R4, P0, PT, R4, UR10, RZ ;  /* 0x0000000a04047c10 */ /* 0x001fc8000ff1e0ff */
[----:B------:R-:W-:-:S05]  /*02f0*/  IADD3.X R5, PT, PT, R5, UR11, RZ, P0, !PT ;  /* 0x0000000b05057c10 */ /* 0x000fca00087fe4ff */
[----:B--2---:R0:W-:Y:S04]  /*0300*/  STG.E desc[UR8][R4.64], R3 ;  /* 0x0000000304007986 */ /* 0x0041e8000c101908 */
.L_x_2:
[----:B------:R-:W-:Y:S05]  /*0310*/  BSYNC.RECONVERGENT B0 ;  /* 0x0000000000007941 */ /* 0x000fea0003800200 */
.L_x_1:
[----:B------:R-:W-:Y:S05]  /*0320*/  @!P1 EXIT ;  /* 0x000000000000994d */ /* 0x000fea0003800000 */
[----:B------:R-:W1:Y:S01]  /*0330*/  LDCU.64 UR6, c[0x0][0x388] ;  /* 0x00007100ff0677ac */ /* 0x000e620008000a00 */
[----:B------:R-:W-:-:S05]  /*0340*/  IADD3 R0, P0, PT, R0, UR4, RZ ;  /* 0x0000000400007c10 */ /* 0x000fca000ff1e0ff */
[----:B0-----:R-:W-:Y:S02]  /*0350*/  IMAD.X R3, RZ, RZ, UR5, P0 ;  /* 0x00000005ff037e24 */ /* 0x001fe400080e06ff */
[----:B------:R-:W-:-:S03]  /*0360*/  IMAD.SHL.U32 R4, R0, 0x4, RZ ;  /* 0x0000000400047824 */ /* 0x000fc600078e00ff */
[----:B------:R-:W-:Y:S02]  /*0370*/  SHF.L.U64.HI R0, R0, 0x2, R3 ;  /* 0x0000000200007819 */ /* 0x000fe40000010203 */
[----:B-1----:R-:W-:-:S04]  /*0380*/  IADD3 R2, P0, PT, R4, UR6, RZ ;  /* 0x0000000604027c10 */ /* 0x002fc8000ff1e0ff */
[----:B------:R-:W-:Y:S01]  /*0390*/  IADD3.X R3, PT, PT, R0, UR7, RZ, P0, !PT ;  /* 0x0000000700037c10 */ /* 0x000fe200087fe4ff */
[----:B------:R-:W0:Y:S05]  /*03a0*/  LDCU.64 UR6, c[0x0][0x390] ;  /* 0x00007200ff0677ac */ /* 0x000e2a0008000a00 */
[----:B------:R-:W2:Y:S01]  /*03b0*/  LDG.E R3, desc[UR8][R2.64+0x400] ;  /* 0x0004000802037981 */ /* 0x000ea2000c1e1900 */
[----:B0-----:R-:W-:-:S04]  /*03c0*/  IADD3 R4, P0, PT, R4, UR6, RZ ;  /* 0x0000000604047c10 */ /* 0x001fc8000ff1e0ff */
[----:B------:R-:W-:-:S05]  /*03d0*/  IADD3.X R5, PT, PT, R0, UR7, RZ, P0, !PT ;  /* 0x0000000700057c10 */ /* 0x000fca00087fe4ff */
[----:B--2---:R-:W-:Y:S01]  /*03e0*/  STG.E desc[UR8][R4.64+0x400], R3 ;  /* 0x0004000304007986 */ /* 0x004fe2000c101908 */
[----:B------:R-:W-:Y:S05]  /*03f0*/  EXIT ;  /* 0x000000000000794d */ /* 0x000fea0003800000 */
.L_x_3:
[----:B------:R-:W-:-:S00]  /*0400*/  BRA `(.L_x_3) ;  /* 0xfffffffc00fc7947 */ /* 0x000fc0000383ffff */
[----:B------:R-:W-:-:S00]  /*0410*/  NOP ;  /* 0x0000000000007918 */ /* 0x000fc00000000000 */
        /* <DEDUP_REMOVED lines=14> */
.L_x_45:


//--------------------- .text._ZN3cub18CUB_300001_SM_10006detail11EmptyKernelIvEEvv --------------------------
	.section	.text._ZN3cub18CUB_300001_SM_10006detail11EmptyKernelIvEEvv,"ax",@progbits
	.align	128
        .global         _ZN3cub18CUB_300001_SM_10006detail11EmptyKernelIvEEvv
        .type           _ZN3cub18CUB_300001_SM_10006detail11EmptyKernelIvEEvv,@function
        .size           _ZN3cub18CUB_300001_SM_10006detail11EmptyKernelIvEEvv,(.L_x_46 - _ZN3cub18CUB_300001_SM_10006detail11EmptyKernelIvEEvv)
        .other          _ZN3cub18CUB_300001_SM_10006detail11EmptyKernelIvEEvv,@"STO_CUDA_ENTRY STV_DEFAULT"
_ZN3cub18CUB_300001_SM_10006detail11EmptyKernelIvEEvv:
.text._ZN3cub18CUB_300001_SM_10006detail11EmptyKernelIvEEvv:
[----:B------:R-:W-:Y:S01]  /*0000*/  LDC R1, c[0x0][0x37c] ;  /* 0x0000df00ff017b82 */ /* 0x000fe20000000800 */
[----:B------:R-:W-:Y:S05]  /*0010*/  EXIT ;  /* 0x000000000000794d */ /* 0x000fea0003800000 */
.L_x_4:
        /* <DEDUP_REMOVED lines=14> */
.L_x_46:


//--------------------- .text._Z20calculate_differenceILj512EEvPfS0_S0_S0_fS0_S0_ --------------------------
	.section	.text._Z20calculate_differenceILj512EEvPfS0_S0_S0_fS0_S0_,"ax",@progbits
	.align	128
        .global         _Z20calculate_differenceILj512EEvPfS0_S0_S0_fS0_S0_
        .type           _Z20calculate_differenceILj512EEvPfS0_S0_S0_fS0_S0_,@function
        .size           _Z20calculate_differenceILj512EEvPfS0_S0_S0_fS0_S0_,(.L_x_44 - _Z20calculate_differenceILj512EEvPfS0_S0_S0_fS0_S0_)
        .other          _Z20calculate_differenceILj512EEvPfS0_S0_S0_fS0_S0_,@"STO_CUDA_ENTRY STV_DEFAULT"
_Z20calculate_differenceILj512EEvPfS0_S0_S0_fS0_S0_:
.text._Z20calculate_differenceILj512EEvPfS0_S0_S0_fS0_S0_:
[----:B------:R-:W-:Y:S01]  /*0000*/  LDC R1, c[0x0][0x37c] ;  /* 0x0000df00ff017b82 */ /* 0x000fe20000000800 */
[----:B------:R-:W0:Y:S07]  /*0010*/  S2R R0, SR_TID.X ;  /* 0x0000000000007919 */ /* 0x000e2e0000002100 */
[----:B------:R-:W1:Y:S01]  /*0020*/  S2UR UR6, SR_CTAID.X ;  /* 0x00000000000679c3 */ /* 0x000e620000002500 */
[----:B------:R-:W-:-:S07]  /*0030*/  MOV R9, 0xa0 ;  /* 0x000000a000097802 */ /* 0x000fce0000000f00 */
[----:B------:R-:W1:Y:S01]  /*0040*/  LDC R3, c[0x0][0x360] ;  /* 0x0000d800ff037b82 */ /* 0x000e620000000800 */
[----:B0-----:R-:W-:Y:S01]  /*0050*/  LOP3.LUT R4, R0, 0x3ff, RZ, 0x3c, !PT ;  /* 0x000003ff00047812 */ /* 0x001fe200078e3cff */
[C---:B-1----:R-:W-:Y:S01]  /*0060*/  IMAD R2, R3.reuse, UR6, R0 ;  /* 0x0000000603027c24 */ /* 0x042fe2000f8e0200 */
[----:B------:R-:W-:Y:S02]  /*0070*/  LOP3.LUT R5, R3, 0xffff, RZ, 0xc0, !PT ;  /* 0x0000ffff03057812 */ /* 0x000fe400078ec0ff */
[----:B------:R-:W-:-:S07]  /*0080*/  LOP3.LUT R4, R4, 0xffff, RZ, 0xc0, !PT ;  /* 0x0000ffff04047812 */ /* 0x000fce00078ec0ff */
[----:B------:R-:W-:Y:S05]  /*0090*/  CALL.REL.NOINC `($__internal_0_$__cuda_sm20_div_u16) ;  /* 0x0000004800b07944 */ /* 0x000fea0003c00000 */
[C---:B------:R-:W-:Y:S01]  /*00a0*/  LOP3.LUT R5, R8.reuse, 0xffff, RZ, 0xc0, !PT ;  /* 0x0000ffff08057812 */ /* 0x040fe200078ec0ff */
[----:B------:R-:W0:Y:S01]  /*00b0*/  LDCU.64 UR8, c[0x0][0x358] ;  /* 0x00006b00ff0877ac */ /* 0x000e220008000a00 */
[----:B------:R-:W-:Y:S01]  /*00c0*/  IADD3 R4, PT, PT, R8, 0x1, RZ ;  /* 0x0000000108047810 */ /* 0x000fe20007ffe0ff */
[----:B------:R-:W-:Y:S01]  /*00d0*/  BSSY.RECONVERGENT B1, `(.L_x_5) ;  /* 0x00000bd000017945 */ /* 0x000fe20003800200 */
[----:B------:R-:W-:Y:S01]  /*00e0*/  ISETP.GE.U32.AND P0, PT, R5, 0x3, PT ;  /* 0x000000030500780c */ /* 0x000fe20003f06070 */
[----:B------:R-:W-:Y:S01]  /*00f0*/  HFMA2 R7, -RZ, RZ, 0, 0 ;  /* 0x00000000ff077431 */ /* 0x000fe200000001ff */
[----:B------:R-:W-:-:S04]  /*0100*/  LOP3.LUT R4, R4, 0xffff, RZ, 0xc0, !PT ;  /* 0x0000ffff04047812 */ /* 0x000fc800078ec0ff */
[----:B------:R-:W-:-:S07]  /*0110*/  LOP3.LUT R5, R4, 0x3, RZ, 0xc0, !PT ;  /* 0x0000000304057812 */ /* 0x000fce00078ec0ff */
[----:B------:R-:W-:Y:S05]  /*0120*/  @!P0 BRA `(.L_x_6) ;  /* 0x0000000800dc8947 */ /* 0x000fea0003800000 */
[----:B------:R-:W1:Y:S01]  /*0130*/  S2UR UR5, SR_CgaCtaId ;  /* 0x00000000000579c3 */ /* 0x000e620000008800 */
[----:B------:R-:W-:Y:S01]  /*0140*/  LOP3.LUT R9, R4, 0x7fc, RZ, 0xc0, !PT ;  /* 0x000007fc04097812 */ /* 0x000fe200078ec0ff */
[----:B------:R-:W-:Y:S01]  /*0150*/  UMOV UR4, 0x400 ;  /* 0x0000040000047882 */ /* 0x000fe20000000000 */
[----:B------:R-:W-:Y:S01]  /*0160*/  BSSY.RELIABLE B0, `(.L_x_7) ;  /* 0x000009b000007945 */ /* 0x000fe20003800100 */
[----:B------:R-:W-:Y:S02]  /*0170*/  SHF.L.U32 R6, R3, 0x2, RZ ;  /* 0x0000000203067819 */ /* 0x000fe400000006ff */
[----:B------:R-:W-:Y:S02]  /*0180*/  IADD3 R9, PT, PT, -R9, RZ, RZ ;  /* 0x000000ff09097210 */ /* 0x000fe40007ffe1ff */
[----:B------:R-:W2:Y:S01]  /*0190*/  LDC.64 R10, c[0x0][0x398] ;  /* 0x0000e600ff0a7b82 */ /* 0x000ea20000000a00 */
[----:B------:R-:W-:Y:S02]  /*01a0*/  MOV R7, RZ ;  /* 0x000000ff00077202 */ /* 0x000fe40000000f00 */
[----:B------:R-:W-:-:S02]  /*01b0*/  ISETP.GE.AND P0, PT, R9, RZ, PT ;  /* 0x000000ff0900720c */ /* 0x000fc40003f06270 */
[----:B------:R-:W-:Y:S01]  /*01c0*/  MOV R15, R0 ;  /* 0x00000000000f7202 */ /* 0x000fe20000000f00 */
[----:B-1----:R-:W-:-:S06]  /*01d0*/  ULEA UR4, UR5, UR4, 0x18 ;  /* 0x0000000405047291 */ /* 0x002fcc000f8ec0ff */
[----:B------:R-:W-:-:S04]  /*01e0*/  LEA R20, R0, UR4, 0x2 ;  /* 0x0000000400147c11 */ /* 0x000fc8000f8e10ff */
[----:B------:R-:W-:Y:S05]  /*01f0*/  @P0 BRA `(.L_x_8) ;  /* 0x0000000800440947 */ /* 0x000fea0003800000 */
[----:B------:R-:W-:Y:S01]  /*0200*/  IADD3 R4, PT, PT, -R9, RZ, RZ ;  /* 0x000000ff09047210 */ /* 0x000fe20007ffe1ff */
[----:B------:R-:W-:Y:S01]  /*0210*/  BSSY.RECONVERGENT B2, `(.L_x_9) ;  /* 0x000005b000027945 */ /* 0x000fe20003800200 */
[----:B------:R-:W-:Y:S02]  /*0220*/  PLOP3.LUT P0, PT, PT, PT, PT, 0x80, 0x8 ;  /* 0x000000000008781c */ /* 0x000fe40003f0f070 */
[----:B------:R-:W-:-:S13]  /*0230*/  ISETP.GT.AND P1, PT, R4, 0xc, PT ;  /* 0x0000000c0400780c */ /* 0x000fda0003f24270 */
[----:B------:R-:W-:Y:S05]  /*0240*/  @!P1 BRA `(.L_x_10) ;  /* 0x00000004005c9947 */ /* 0x000fea0003800000 */
[----:B------:R-:W1:Y:S01]  /*0250*/  LDC.64 R12, c[0x0][0x398] ;  /* 0x0000e600ff0c7b82 */ /* 0x000e620000000a00 */
[----:B------:R-:W-:-:S13]  /*0260*/  PLOP3.LUT P0, PT, PT, PT, PT, 0x8, 0x80 ;  /* 0x000000000080781c */ /* 0x000fda0003f0e170 */
.L_x_11:
[----:B-1----:R-:W-:-:S03]  /*0270*/  IMAD.WIDE R26, R15, 0x4, R12 ;  /* 0x000000040f1a7825 */ /* 0x002fc600078e020c */
[C---:B------:R-:W-:Y:S02]  /*0280*/  IADD3 R24, P1, PT, R6.reuse, R26, RZ ;  /* 0x0000001a06187210 */ /* 0x040fe40007f3e0ff */
[----:B0--3--:R-:W3:Y:S02]  /*0290*/  LDG.E R33, desc[UR8][R26.64] ;  /* 0x000000081a217981 */ /* 0x009ee4000c1e1900 */
[----:B------:R-:W-:Y:S02]  /*02a0*/  IADD3.X R25, PT, PT, RZ, R27, RZ, P1, !PT ;  /* 0x0000001bff197210 */ /* 0x000fe40000ffe4ff */
[C---:B------:R-:W-:Y:S02]  /*02b0*/  IADD3 R34, P1, PT, R6.reuse, R24, RZ ;  /* 0x0000001806227210 */ /* 0x040fe40007f3e0ff */
[----:B------:R-:W-:Y:S01]  /*02c0*/  IADD3 R29, PT, PT, R6, R15, RZ ;  /* 0x0000000f061d7210 */ /* 0x000fe20007ffe0ff */
[----:B------:R0:W4:Y:S01]  /*02d0*/  LDG.E R21, desc[UR8][R24.64] ;  /* 0x0000000818157981 */ /* 0x000122000c1e1900 */
[----:B------:R-:W-:-:S02]  /*02e0*/  IADD3.X R35, PT, PT, RZ, R25, RZ, P1, !PT ;  /* 0x00000019ff237210 */ /* 0x000fc40000ffe4ff */
[----:B------:R-:W-:Y:S01]  /*02f0*/  IADD3 R22, P1, PT, R6, R34, RZ ;  /* 0x0000002206167210 */ /* 0x000fe20007f3e0ff */
[----:B------:R-:W-:Y:S02]  /*0300*/  IMAD.WIDE R16, R29, 0x4, R12 ;  /* 0x000000041d107825 */ /* 0x000fe400078e020c */
[----:B------:R-:W5:Y:S01]  /*0310*/  LDG.E R31, desc[UR8][R34.64] ;  /* 0x00000008221f7981 */ /* 0x000f62000c1e1900 */
[----:B------:R-:W-:-:S03]  /*0320*/  IADD3.X R23, PT, PT, RZ, R35, RZ, P1, !PT ;  /* 0x00000023ff177210 */ /* 0x000fc60000ffe4ff */
[----:B------:R1:W2:Y:S04]  /*0330*/  LDG.E R19, desc[UR8][R16.64] ;  /* 0x0000000810137981 */ /* 0x0002a8000c1e1900 */
[----:B------:R1:W2:Y:S01]  /*0340*/  LDG.E R18, desc[UR8][R22.64] ;  /* 0x0000000816127981 */ /* 0x0002a2000c1e1900 */
[C---:B------:R-:W-:Y:S02]  /*0350*/  IADD3 R14, P1, PT, R6.reuse, R16, RZ ;  /* 0x00000010060e7210 */ /* 0x040fe40007f3e0ff */
[C---:B------:R-:W-:Y:S02]  /*0360*/  IADD3 R29, PT, PT, R6.reuse, R29, RZ ;  /* 0x0000001d061d7210 */ /* 0x040fe40007ffe0ff */
[----:B------:R-:W-:Y:S02]  /*0370*/  IADD3.X R15, PT, PT, RZ, R17, RZ, P1, !PT ;  /* 0x00000011ff0f7210 */ /* 0x000fe40000ffe4ff */
[C---:B0-----:R-:W-:Y:S01]  /*0380*/  IADD3 R24, P1, PT, R6.reuse, R14, RZ ;  /* 0x0000000e06187210 */ /* 0x041fe20007f3e0ff */
[----:B-1----:R-:W-:Y:S01]  /*0390*/  IMAD.WIDE R16, R29, 0x4, R12 ;  /* 0x000000041d107825 */ /* 0x002fe200078e020c */
[C---:B------:R-:W-:Y:S01]  /*03a0*/  IADD3 R4, PT, PT, R6.reuse, R29, RZ ;  /* 0x0000001d06047210 */ /* 0x040fe20007ffe0ff */
[----:B------:R0:W2:Y:S02]  /*03b0*/  LDG.E R30, desc[UR8][R14.64] ;  /* 0x000000080e1e7981 */ /* 0x0000a4000c1e1900 */
[----:B------:R-:W-:Y:S01]  /*03c0*/  IMAD.X R25, RZ, RZ, R15, P1 ;  /* 0x000000ffff197224 */ /* 0x000fe200008e060f */
[----:B------:R-:W-:Y:S01]  /*03d0*/  IADD3 R26, P1, PT, R6, R24, RZ ;  /* 0x00000018061a7210 */ /* 0x000fe20007f3e0ff */
[----:B------:R-:W-:Y:S01]  /*03e0*/  IMAD.WIDE R28, R4, 0x4, R12 ;  /* 0x00000004041c7825 */ /* 0x000fe200078e020c */
[----:B------:R-:W-:-:S02]  /*03f0*/  IADD3 R32, PT, PT, R6, R20, RZ ;  /* 0x0000001406207210 */ /* 0x000fc40007ffe0ff */
[----:B------:R-:W-:Y:S01]  /*0400*/  IADD3.X R27, PT, PT, RZ, R25, RZ, P1, !PT ;  /* 0x00000019ff1b7210 */ /* 0x000fe20000ffe4ff */
[C---:B------:R-:W-:Y:S01]  /*0410*/  IMAD R35, R3.reuse, 0xc, R20 ;  /* 0x0000000c03237824 */ /* 0x040fe200078e0214 */
[C---:B------:R-:W-:Y:S01]  /*0420*/  IADD3 R22, P1, PT, R6.reuse, R16, RZ ;  /* 0x0000001006167210 */ /* 0x040fe20007f3e0ff */
[----:B------:R-:W2:Y:S01]  /*0430*/  LDG.E R24, desc[UR8][R24.64] ;  /* 0x0000000818187981 */ /* 0x000ea2000c1e1900 */
[CC--:B------:R-:W-:Y:S02]  /*0440*/  LEA R34, R3.reuse, R20.reuse, 0x3 ;  /* 0x0000001403227211 */ /* 0x0c0fe400078e18ff */
[----:B------:R-:W-:Y:S01]  /*0450*/  LEA R8, R3, R20, 0x4 ;  /* 0x0000001403087211 */ /* 0x000fe200078e20ff */
[----:B------:R-:W2:Y:S01]  /*0460*/  LDG.E R26, desc[UR8][R26.64] ;  /* 0x000000081a1a7981 */ /* 0x000ea2000c1e1900 */
[----:B------:R-:W-:Y:S02]  /*0470*/  IADD3.X R23, PT, PT, RZ, R17, RZ, P1, !PT ;  /* 0x00000011ff177210 */ /* 0x000fe40000ffe4ff */
[----:B0-----:R-:W-:-:S02]  /*0480*/  IADD3 R14, P2, PT, R6, R28, RZ ;  /* 0x0000001c060e7210 */ /* 0x001fc40007f5e0ff */
[----:B------:R-:W2:Y:S02]  /*0490*/  LDG.E R28, desc[UR8][R28.64] ;  /* 0x000000081c1c7981 */ /* 0x000ea4000c1e1900 */
[----:B------:R-:W-:Y:S02]  /*04a0*/  IADD3.X R15, PT, PT, RZ, R29, RZ, P2, !PT ;  /* 0x0000001dff0f7210 */ /* 0x000fe400017fe4ff */
[----:B------:R0:W2:Y:S04]  /*04b0*/  LDG.E R25, desc[UR8][R16.64] ;  /* 0x0000000810197981 */ /* 0x0000a8000c1e1900 */
[----:B------:R1:W2:Y:S04]  /*04c0*/  LDG.E R27, desc[UR8][R22.64] ;  /* 0x00000008161b7981 */ /* 0x0002a8000c1e1900 */
[----:B---3--:R3:W-:Y:S04]  /*04d0*/  STS [R20], R33 ;  /* 0x0000002114007388 */ /* 0x0087e80000000800 */
[----:B----4-:R4:W-:Y:S01]  /*04e0*/  STS [R32], R21 ;  /* 0x0000001520007388 */ /* 0x0109e20000000800 */
[----:B---3--:R-:W-:-:S03]  /*04f0*/  IADD3 R20, P1, PT, R6, R22, RZ ;  /* 0x0000001606147210 */ /* 0x008fc60007f3e0ff */
[----:B-----5:R-:W-:Y:S01]  /*0500*/  STS [R34], R31 ;  /* 0x0000001f22007388 */ /* 0x020fe20000000800 */
[----:B----4-:R-:W-:Y:S02]  /*0510*/  IADD3.X R21, PT, PT, RZ, R23, RZ, P1, !PT ;  /* 0x00000017ff157210 */ /* 0x010fe40000ffe4ff */
[C---:B0-----:R-:W-:Y:S01]  /*0520*/  IADD3 R16, P1, PT, R6.reuse, R20, RZ ;  /* 0x0000001406107210 */ /* 0x041fe20007f3e0ff */
[----:B--2---:R0:W-:Y:S03]  /*0530*/  STS [R35], R18 ;  /* 0x0000001223007388 */ /* 0x0041e60000000800 */
[----:B------:R-:W-:Y:S01]  /*0540*/  IADD3.X R17, PT, PT, RZ, R21, RZ, P1, !PT ;  /* 0x00000015ff117210 */ /* 0x000fe20000ffe4ff */
[----:B------:R2:W-:Y:S04]  /*0550*/  STS [R8], R19 ;  /* 0x0000001308007388 */ /* 0x0005e80000000800 */
[----:B------:R3:W4:Y:S01]  /*0560*/  LDG.E R20, desc[UR8][R20.64] ;  /* 0x0000000814147981 */ /* 0x000722000c1e1900 */
[----:B0-----:R-:W-:-:S03]  /*0570*/  IADD3 R18, P2, PT, R6, R14, RZ ;  /* 0x0000000e06127210 */ /* 0x001fc60007f5e0ff */
[----:B------:R-:W5:Y:S01]  /*0580*/  LDG.E R16, desc[UR8][R16.64] ;  /* 0x0000000810107981 */ /* 0x000f62000c1e1900 */
[C---:B-1----:R-:W-:Y:S01]  /*0590*/  IADD3 R22, P1, PT, R6.reuse, R18, RZ ;  /* 0x0000001206167210 */ /* 0x042fe20007f3e0ff */
[----:B--2---:R-:W-:Y:S02]  /*05a0*/  IMAD.X R19, RZ, RZ, R15, P2 ;  /* 0x000000ffff137224 */ /* 0x004fe400010e060f */
[----:B------:R0:W2:Y:S03]  /*05b0*/  LDG.E R14, desc[UR8][R14.64] ;  /* 0x000000080e0e7981 */ /* 0x0000a6000c1e1900 */
[----:B------:R-:W-:Y:S01]  /*05c0*/  IADD3.X R23, PT, PT, RZ, R19, RZ, P1, !PT ;  /* 0x00000013ff177210 */ /* 0x000fe20000ffe4ff */
[----:B------:R1:W2:Y:S04]  /*05d0*/  LDG.E R18, desc[UR8][R18.64] ;  /* 0x0000000812127981 */ /* 0x0002a8000c1e1900 */
[----:B------:R1:W2:Y:S01]  /*05e0*/  LDG.E R22, desc[UR8][R22.64] ;  /* 0x0000000816167981 */ /* 0x0002a2000c1e1900 */
[-C--:B------:R-:W-:Y:S01]  /*05f0*/  IADD3 R33, PT, PT, R6, R8.reuse, RZ ;  /* 0x0000000806217210 */ /* 0x080fe20007ffe0ff */
[C---:B---3--:R-:W-:Y:S01]  /*0600*/  IMAD R21, R3.reuse, 0xc, R8 ;  /* 0x0000000c03157824 */ /* 0x048fe200078e0208 */
[----:B------:R-:W-:-:S02]  /*0610*/  LEA R29, R3, R8, 0x3 ;  /* 0x00000008031d7211 */ /* 0x000fc400078e18ff */
[C---:B------:R-:W-:Y:S01]  /*0620*/  LEA R8, R3.reuse, R8, 0x4 ;  /* 0x0000000803087211 */ /* 0x040fe200078e20ff */
[----:B------:R3:W-:Y:S03]  /*0630*/  STS [R33], R30 ;  /* 0x0000001e21007388 */ /* 0x0007e60000000800 */
[CC--:B------:R-:W-:Y:S01]  /*0640*/  LEA R32, R3.reuse, R8.reuse, 0x4 ;  /* 0x0000000803207211 */ /* 0x0c0fe200078e20ff */
[----:B------:R1:W-:Y:S01]  /*0650*/  STS [R29], R24 ;  /* 0x000000181d007388 */ /* 0x0003e20000000800 */
[CC--:B0-----:R-:W-:Y:S01]  /*0660*/  LEA R15, R3.reuse, R8.reuse, 0x3 ;  /* 0x00000008030f7211 */ /* 0x0c1fe200078e18ff */
[----:B------:R-:W-:Y:S01]  /*0670*/  IMAD R17, R3, 0xc, R8 ;  /* 0x0000000c03117824 */ /* 0x000fe200078e0208 */
[C---:B---3--:R-:W-:Y:S01]  /*0680*/  IADD3 R30, PT, PT, R6.reuse, R8, RZ ;  /* 0x00000008061e7210 */ /* 0x048fe20007ffe0ff */
[----:B------:R-:W-:Y:S01]  /*0690*/  STS [R21], R26 ;  /* 0x0000001a15007388 */ /* 0x000fe20000000800 */
[----:B-1----:R-:W-:-:S02]  /*06a0*/  IADD3 R19, PT, PT, R6, R32, RZ ;  /* 0x0000002006137210 */ /* 0x002fc40007ffe0ff */
[C---:B------:R-:W-:Y:S01]  /*06b0*/  LEA R23, R3.reuse, R32, 0x3 ;  /* 0x0000002003177211 */ /* 0x040fe200078e18ff */
[----:B------:R-:W-:Y:S01]  /*06c0*/  STS [R8], R25 ;  /* 0x0000001908007388 */ /* 0x000fe20000000800 */
[----:B------:R-:W-:-:S03]  /*06d0*/  IMAD R29, R3, 0xc, R32 ;  /* 0x0000000c031d7824 */ /* 0x000fc600078e0220 */
[----:B------:R-:W-:Y:S01]  /*06e0*/  STS [R30], R27 ;  /* 0x0000001b1e007388 */ /* 0x000fe20000000800 */
[----:B------:R-:W-:-:S04]  /*06f0*/  IADD3 R9, PT, PT, R9, 0x10, RZ ;  /* 0x0000001009097810 */ /* 0x000fc80007ffe0ff */
[----:B------:R-:W-:Y:S02]  /*0700*/  ISETP.GE.AND P1, PT, R9, -0xc, PT ;  /* 0xfffffff40900780c */ /* 0x000fe40003f26270 */
[----:B------:R-:W-:-:S04]  /*0710*/  IADD3 R7, PT, PT, R6, R7, R6 ;  /* 0x0000000706077210 */ /* 0x000fc80007ffe006 */
[C---:B------:R-:W-:Y:S01]  /*0720*/  IADD3 R7, PT, PT, R6.reuse, R7, R6 ;  /* 0x0000000706077210 */ /* 0x040fe20007ffe006 */
[----:B----4-:R0:W-:Y:S04]  /*0730*/  STS [R15], R20 ;  /* 0x000000140f007388 */ /* 0x0101e80000000800 */
[----:B-----5:R3:W-:Y:S04]  /*0740*/  STS [R17], R16 ;  /* 0x0000001011007388 */ /* 0x0207e80000000800 */
[----:B------:R3:W-:Y:S04]  /*0750*/  STS [R32], R28 ;  /* 0x0000001c20007388 */ /* 0x0007e80000000800 */
[----:B--2---:R3:W-:Y:S04]  /*0760*/  STS [R19], R14 ;  /* 0x0000000e13007388 */ /* 0x0047e80000000800 */
[----:B------:R3:W-:Y:S04]  /*0770*/  STS [R23], R18 ;  /* 0x0000001217007388 */ /* 0x0007e80000000800 */
[----:B------:R3:W-:Y:S01]  /*0780*/  STS [R29], R22 ;  /* 0x000000161d007388 */ /* 0x0007e20000000800 */
[----:B0-----:R-:W-:-:S02]  /*0790*/  IADD3 R15, PT, PT, R6, R4, RZ ;  /* 0x00000004060f7210 */ /* 0x001fc40007ffe0ff */
[----:B------:R-:W-:Y:S01]  /*07a0*/  LEA R20, R3, R32, 0x4 ;  /* 0x0000002003147211 */ /* 0x000fe200078e20ff */
[----:B------:R-:W-:Y:S06]  /*07b0*/  @!P1 BRA `(.L_x_11) ;  /* 0xfffffff800ac9947 */ /* 0x000fec000383ffff */
.L_x_10:
[----:B0-----:R-:W-:Y:S05]  /*07c0*/  BSYNC.RECONVERGENT B2 ;  /* 0x0000000000027941 */ /* 0x001fea0003800200 */
.L_x_9:
[----:B------:R-:W-:Y:S01]  /*07d0*/  IMAD.MOV R4, RZ, RZ, -R9 ;  /* 0x000000ffff047224 */ /* 0x000fe200078e0a09 */
[----:B------:R-:W-:Y:S04]  /*07e0*/  BSSY.RECONVERGENT B2, `(.L_x_12) ;  /* 0x000002f000027945 */ /* 0x000fe80003800200 */
[----:B------:R-:W-:-:S13]  /*07f0*/  ISETP.GT.AND P1, PT, R4, 0x4, PT ;  /* 0x000000040400780c */ /* 0x000fda0003f24270 */
[----:B------:R-:W-:Y:S05]  /*0800*/  @!P1 BRA `(.L_x_13) ;  /* 0x0000000000b09947 */ /* 0x000fea0003800000 */
[----:B------:R-:W0:Y:S01]  /*0810*/  LDC.64 R26, c[0x0][0x398] ;  /* 0x0000e600ff1a7b82 */ /* 0x000e220000000a00 */
[----:B------:R-:W-:Y:S01]  /*0820*/  IADD3 R21, PT, PT, R6, R15, RZ ;  /* 0x0000000f06157210 */ /* 0x000fe20007ffe0ff */
[----:B0-----:R-:W-:-:S04]  /*0830*/  IMAD.WIDE R24, R15, 0x4, R26 ;  /* 0x000000040f187825 */ /* 0x001fc800078e021a */
[----:B------:R-:W-:Y:S01]  /*0840*/  IMAD.WIDE R26, R21, 0x4, R26 ;  /* 0x00000004151a7825 */ /* 0x000fe200078e021a */
[C---:B---3--:R-:W-:Y:S01]  /*0850*/  IADD3 R18, P0, PT, R6.reuse, R24, RZ ;  /* 0x0000001806127210 */ /* 0x048fe20007f1e0ff */
[----:B------:R0:W3:Y:S01]  /*0860*/  LDG.E R29, desc[UR8][R24.64] ;  /* 0x00000008181d7981 */ /* 0x0000e2000c1e1900 */
[----:B------:R-:W-:-:S03]  /*0870*/  IADD3 R14, P1, PT, R6, R26, RZ ;  /* 0x0000001a060e7210 */ /* 0x000fc60007f3e0ff */
[----:B------:R-:W4:Y:S01]  /*0880*/  LDG.E R4, desc[UR8][R26.64] ;  /* 0x000000081a047981 */ /* 0x000f22000c1e1900 */
[----:B------:R-:W-:Y:S02]  /*0890*/  IADD3.X R19, PT, PT, RZ, R25, RZ, P0, !PT ;  /* 0x00000019ff137210 */ /* 0x000fe400007fe4ff */
[C---:B------:R-:W-:Y:S02]  /*08a0*/  IADD3 R16, P0, PT, R6.reuse, R18, RZ ;  /* 0x0000001206107210 */ /* 0x040fe40007f1e0ff */
[----:B------:R-:W-:Y:S01]  /*08b0*/  IADD3.X R15, PT, PT, RZ, R27, RZ, P1, !PT ;  /* 0x0000001bff0f7210 */ /* 0x000fe20000ffe4ff */
[----:B------:R1:W5:Y:S01]  /*08c0*/  LDG.E R18, desc[UR8][R18.64] ;  /* 0x0000000812127981 */ /* 0x000362000c1e1900 */
[C---:B------:R-:W-:Y:S02]  /*08d0*/  IADD3 R12, P1, PT, R6.reuse, R14, RZ ;  /* 0x0000000e060c7210 */ /* 0x040fe40007f3e0ff */
[----:B------:R-:W-:Y:S01]  /*08e0*/  IADD3.X R17, PT, PT, RZ, R19, RZ, P0, !PT ;  /* 0x00000013ff117210 */ /* 0x000fe200007fe4ff */
[----:B------:R-:W2:Y:S01]  /*08f0*/  LDG.E R14, desc[UR8][R14.64] ;  /* 0x000000080e0e7981 */ /* 0x000ea2000c1e1900 */
[----:B------:R-:W-:-:S02]  /*0900*/  IADD3 R22, P0, PT, R6, R16, RZ ;  /* 0x0000001006167210 */ /* 0x000fc40007f1e0ff */
[----:B------:R-:W-:Y:S01]  /*0910*/  IADD3.X R13, PT, PT, RZ, R15, RZ, P1, !PT ;  /* 0x0000000fff0d7210 */ /* 0x000fe20000ffe4ff */
[----:B------:R1:W4:Y:S01]  /*0920*/  LDG.E R16, desc[UR8][R16.64] ;  /* 0x0000000810107981 */ /* 0x000322000c1e1900 */
[----:B0-----:R-:W-:Y:S02]  /*0930*/  IADD3 R24, P1, PT, R6, R12, RZ ;  /* 0x0000000c06187210 */ /* 0x001fe40007f3e0ff */
[----:B------:R-:W-:Y:S01]  /*0940*/  IADD3.X R23, PT, PT, RZ, R17, RZ, P0, !PT ;  /* 0x00000011ff177210 */ /* 0x000fe200007fe4ff */
[----:B------:R-:W2:Y:S01]  /*0950*/  LDG.E R12, desc[UR8][R12.64] ;  /* 0x000000080c0c7981 */ /* 0x000ea2000c1e1900 */
[----:B------:R-:W-:-:S03]  /*0960*/  IADD3.X R25, PT, PT, RZ, R13, RZ, P1, !PT ;  /* 0x0000000dff197210 */ /* 0x000fc60000ffe4ff */
[----:B------:R0:W2:Y:S04]  /*0970*/  LDG.E R22, desc[UR8][R22.64] ;  /* 0x0000000816167981 */ /* 0x0000a8000c1e1900 */
[----:B------:R-:W2:Y:S01]  /*0980*/  LDG.E R24, desc[UR8][R24.64] ;  /* 0x0000000818187981 */ /* 0x000ea2000c1e1900 */
[CC--:B-1----:R-:W-:Y:S02]  /*0990*/  IADD3 R19, PT, PT, R6.reuse, R20.reuse, RZ ;  /* 0x0000001406137210 */ /* 0x0c2fe40007ffe0ff */
[CC--:B------:R-:W-:Y:S01]  /*09a0*/  LEA R8, R3.reuse, R20.reuse, 0x4 ;  /* 0x0000001403087211 */ /* 0x0c0fe200078e20ff */
[C---:B------:R-:W-:Y:S01]  /*09b0*/  IMAD R17, R3.reuse, 0xc, R20 ;  /* 0x0000000c03117824 */ /* 0x040fe200078e0214 */
[C---:B------:R-:W-:Y:S02]  /*09c0*/  LEA R27, R3.reuse, R20, 0x3 ;  /* 0x00000014031b7211 */ /* 0x040fe400078e18ff */
[----:B------:R-:W-:Y:S01]  /*09d0*/  IADD3 R31, PT, PT, R6, R8, RZ ;  /* 0x00000008061f7210 */ /* 0x000fe20007ffe0ff */
[----:B0-----:R-:W-:-:S02]  /*09e0*/  IMAD R23, R3, 0x8, R8 ;  /* 0x0000000803177824 */ /* 0x001fc400078e0208 */
[----:B------:R-:W-:Y:S01]  /*09f0*/  IMAD R13, R3, 0xc, R8 ;  /* 0x0000000c030d7824 */ /* 0x000fe200078e0208 */
[----:B------:R-:W-:Y:S02]  /*0a00*/  PLOP3.LUT P0, PT, PT, PT, PT, 0x8, 0x80 ;  /* 0x000000000080781c */ /* 0x000fe40003f0e170 */
[C---:B------:R-:W-:Y:S02]  /*0a10*/  IADD3 R7, PT, PT, R6.reuse, R7, R6 ;  /* 0x0000000706077210 */ /* 0x040fe40007ffe006 */
[----:B------:R-:W-:Y:S02]  /*0a20*/  IADD3 R9, PT, PT, R9, 0x8, RZ ;  /* 0x0000000809097810 */ /* 0x000fe40007ffe0ff */
[----:B------:R-:W-:Y:S01]  /*0a30*/  IADD3 R15, PT, PT, R6, R21, RZ ;  /* 0x00000015060f7210 */ /* 0x000fe20007ffe0ff */
[----:B---3--:R0:W-:Y:S04]  /*0a40*/  STS [R20], R29 ;  /* 0x0000001d14007388 */ /* 0x0081e80000000800 */
[----:B-----5:R1:W-:Y:S04]  /*0a50*/  STS [R19], R18 ;  /* 0x0000001213007388 */ /* 0x0203e80000000800 */
[----:B----4-:R1:W-:Y:S04]  /*0a60*/  STS [R27], R16 ;  /* 0x000000101b007388 */ /* 0x0103e80000000800 */
[----:B--2---:R1:W-:Y:S04]  /*0a70*/  STS [R17], R22 ;  /* 0x0000001611007388 */ /* 0x0043e80000000800 */
[----:B------:R1:W-:Y:S04]  /*0a80*/  STS [R8], R4 ;  /* 0x0000000408007388 */ /* 0x0003e80000000800 */
[----:B------:R1:W-:Y:S04]  /*0a90*/  STS [R31], R14 ;  /* 0x0000000e1f007388 */ /* 0x0003e80000000800 */
[----:B------:R1:W-:Y:S04]  /*0aa0*/  STS [R23], R12 ;  /* 0x0000000c17007388 */ /* 0x0003e80000000800 */
[----:B------:R1:W-:Y:S01]  /*0ab0*/  STS [R13], R24 ;  /* 0x000000180d007388 */ /* 0x0003e20000000800 */
[----:B0-----:R-:W-:-:S07]  /*0ac0*/  LEA R20, R3, R8, 0x4 ;  /* 0x0000000803147211 */ /* 0x001fce00078e20ff */
.L_x_13:
[----:B------:R-:W-:Y:S05]  /*0ad0*/  BSYNC.RECONVERGENT B2 ;  /* 0x0000000000027941 */ /* 0x000fea0003800200 */
.L_x_12:
[----:B------:R-:W-:-:S13]  /*0ae0*/  ISETP.NE.OR P0, PT, R9, RZ, P0 ;  /* 0x000000ff0900720c */ /* 0x000fda0000705670 */
[----:B------:R-:W-:Y:S05]  /*0af0*/  @!P0 BREAK.RELIABLE B0 ;  /* 0x0000000000008942 */ /* 0x000fea0003800100 */
[----:B------:R-:W-:Y:S05]  /*0b00*/  @!P0 BRA `(.L_x_6) ;  /* 0x0000000000648947 */ /* 0x000fea0003800000 */
.L_x_8:
[----:B0-----:R-:W-:Y:S05]  /*0b10*/  BSYNC.RELIABLE B0 ;  /* 0x0000000000007941 */ /* 0x001fea0003800100 */
.L_x_7:
[----:B-123--:R-:W-:-:S03]  /*0b20*/  IMAD.WIDE R22, R15, 0x4, R10 ;  /* 0x000000040f167825 */ /* 0x00efc600078e020a */
[----:B------:R-:W-:-:S04]  /*0b30*/  IADD3 R18, P0, PT, R6, R22, RZ ;  /* 0x0000001606127210 */ /* 0x000fc80007f1e0ff */
[----:B------:R-:W-:Y:S02]  /*0b40*/  IADD3.X R19, PT, PT, RZ, R23, RZ, P0, !PT ;  /* 0x00000017ff137210 */ /* 0x000fe400007fe4ff */
[C---:B------:R-:W-:Y:S01]  /*0b50*/  IADD3 R16, P0, PT, R6.reuse, R18, RZ ;  /* 0x0000001206107210 */ /* 0x040fe20007f1e0ff */
[----:B------:R-:W2:Y:S03]  /*0b60*/  LDG.E R23, desc[UR8][R22.64] ;  /* 0x0000000816177981 */ /* 0x000ea6000c1e1900 */
[----:B------:R-:W-:Y:S01]  /*0b70*/  IADD3.X R17, PT, PT, RZ, R19, RZ, P0, !PT ;  /* 0x00000013ff117210 */ /* 0x000fe200007fe4ff */
[----:B------:R-:W3:Y:S01]  /*0b80*/  LDG.E R18, desc[UR8][R18.64] ;  /* 0x0000000812127981 */ /* 0x000ee2000c1e1900 */
[----:B------:R-:W-:-:S03]  /*0b90*/  IADD3 R12, P0, PT, R6, R16, RZ ;  /* 0x00000010060c7210 */ /* 0x000fc60007f1e0ff */
[----:B------:R-:W4:Y:S01]  /*0ba0*/  LDG.E R16, desc[UR8][R16.64] ;  /* 0x0000000810107981 */ /* 0x000f22000c1e1900 */
[----:B------:R-:W-:-:S05]  /*0bb0*/  IADD3.X R13, PT, PT, RZ, R17, RZ, P0, !PT ;  /* 0x00000011ff0d7210 */ /* 0x000fca00007fe4ff */
[----:B------:R-:W5:Y:S01]  /*0bc0*/  LDG.E R12, desc[UR8][R12.64] ;  /* 0x000000080c0c7981 */ /* 0x000f62000c1e1900 */
[-C--:B------:R-:W-:Y:S01]  /*0bd0*/  IADD3 R21, PT, PT, R6, R20.reuse, RZ ;  /* 0x0000001406157210 */ /* 0x080fe20007ffe0ff */
[C---:B------:R-:W-:Y:S01]  /*0be0*/  IMAD R27, R3.reuse, 0xc, R20 ;  /* 0x0000000c031b7824 */ /* 0x040fe200078e0214 */
[----:B------:R-:W-:Y:S02]  /*0bf0*/  LEA R25, R3, R20, 0x3 ;  /* 0x0000001403197211 */ /* 0x000fe400078e18ff */
[----:B------:R-:W-:-:S04]  /*0c00*/  IADD3 R9, PT, PT, R9, 0x4, RZ ;  /* 0x0000000409097810 */ /* 0x000fc80007ffe0ff */
[----:B------:R-:W-:Y:S02]  /*0c10*/  ISETP.NE.AND P0, PT, R9, RZ, PT ;  /* 0x000000ff0900720c */ /* 0x000fe40003f05270 */
[C---:B------:R-:W-:Y:S02]  /*0c20*/  IADD3 R7, PT, PT, R6.reuse, R7, RZ ;  /* 0x0000000706077210 */ /* 0x040fe40007ffe0ff */
[----:B------:R-:W-:Y:S01]  /*0c30*/  IADD3 R15, PT, PT, R6, R15, RZ ;  /* 0x0000000f060f7210 */ /* 0x000fe20007ffe0ff */
[----:B--2---:R0:W-:Y:S04]  /*0c40*/  STS [R20], R23 ;  /* 0x0000001714007388 */ /* 0x0041e80000000800 */
[----:B---3--:R1:W-:Y:S04]  /*0c50*/  STS [R21], R18 ;  /* 0x0000001215007388 */ /* 0x0083e80000000800 */
[----:B----4-:R1:W-:Y:S04]  /*0c60*/  STS [R25], R16 ;  /* 0x0000001019007388 */ /* 0x0103e80000000800 */
[----:B-----5:R1:W-:Y:S01]  /*0c70*/  STS [R27], R12 ;  /* 0x0000000c1b007388 */ /* 0x0203e20000000800 */
[----:B0-----:R-:W-:Y:S01]  /*0c80*/  IMAD R20, R3, 0x10, R20 ;  /* 0x0000001003147824 */ /* 0x001fe200078e0214 */
[----:B------:R-:W-:Y:S06]  /*0c90*/  @P0 BRA `(.L_x_7) ;  /* 0xfffffffc00a00947 */ /* 0x000fec000383ffff */
.L_x_6:
[----:B0-----:R-:W-:Y:S05]  /*0ca0*/  BSYNC.RECONVERGENT B1 ;  /* 0x0000000000017941 */ /* 0x001fea0003800200 */
.L_x_5:
[----:B------:R-:W-:Y:S05]  /*0cb0*/  WARPSYNC.ALL ;  /* 0x0000000000007948 */ /* 0x000fea0003800000 */
[----:B------:R-:W-:Y:S01]  /*0cc0*/  ISETP.NE.AND P0, PT, R5, RZ, PT ;  /* 0x000000ff0500720c */ /* 0x000fe20003f05270 */
[----:B------:R-:W-:-:S12]  /*0cd0*/  BSSY.RECONVERGENT B0, `(.L_x_14) ;  /* 0x0000011000007945 */ /* 0x000fd80003800200 */
[----:B------:R-:W-:Y:S05]  /*0ce0*/  @!P0 BRA `(.L_x_15) ;  /* 0x00000000003c8947 */ /* 0x000fea0003800000 */
[----:B------:R-:W0:Y:S01]  /*0cf0*/  S2UR UR5, SR_CgaCtaId ;  /* 0x00000000000579c3 */ /* 0x000e220000008800 */
[----:B------:R-:W-:Y:S01]  /*0d00*/  UMOV UR4, 0x400 ;  /* 0x0000040000047882 */ /* 0x000fe20000000000 */
[----:B------:R-:W-:Y:S02]  /*0d10*/  IADD3 R7, PT, PT, R0, R7, RZ ;  /* 0x0000000700077210 */ /* 0x000fe40007ffe0ff */
[----:B--2---:R-:W-:-:S04]  /*0d20*/  IADD3 R10, PT, PT, -R5, RZ, RZ ;  /* 0x000000ff050a7210 */ /* 0x004fc80007ffe1ff */
[----:B-1----:R-:W1:Y:S01]  /*0d30*/  LDC.64 R8, c[0x0][0x398] ;  /* 0x0000e600ff087b82 */ /* 0x002e620000000a00 */
[----:B0-----:R-:W-:-:S06]  /*0d40*/  ULEA UR4, UR5, UR4, 0x18 ;  /* 0x0000000405047291 */ /* 0x001fcc000f8ec0ff */
[----:B------:R-:W-:-:S07]  /*0d50*/  LEA R6, R7, UR4, 0x2 ;  /* 0x0000000407067c11 */ /* 0x000fce000f8e10ff */
.L_x_16:
[----:B-1----:R-:W-:-:S06]  /*0d60*/  IMAD.WIDE R4, R7, 0x4, R8 ;  /* 0x0000000407047825 */ /* 0x002fcc00078e0208 */
[----:B------:R-:W2:Y:S01]  /*0d70*/  LDG.E R5, desc[UR8][R4.64] ;  /* 0x0000000804057981 */ /* 0x000ea2000c1e1900 */
[----:B------:R-:W-:Y:S02]  /*0d80*/  IADD3 R10, PT, PT, R10, 0x1, RZ ;  /* 0x000000010a0a7810 */ /* 0x000fe40007ffe0ff */
[C---:B------:R-:W-:Y:S02]  /*0d90*/  IADD3 R7, PT, PT, R3.reuse, R7, RZ ;  /* 0x0000000703077210 */ /* 0x040fe40007ffe0ff */
[----:B------:R-:W-:Y:S01]  /*0da0*/  ISETP.NE.AND P0, PT, R10, RZ, PT ;  /* 0x000000ff0a00720c */ /* 0x000fe20003f05270 */
[----:B--2---:R0:W-:Y:S02]  /*0db0*/  STS [R6], R5 ;  /* 0x0000000506007388 */ /* 0x0041e40000000800 */
[----:B0-----:R-:W-:-:S10]  /*0dc0*/  LEA R6, R3, R6, 0x2 ;  /* 0x0000000603067211 */ /* 0x001fd400078e10ff */
[----:B------:R-:W-:Y:S05]  /*0dd0*/  @P0 BRA `(.L_x_16) ;  /* 0xfffffffc00e00947 */ /* 0x000fea000383ffff */
.L_x_15:
[----:B------:R-:W-:Y:S05]  /*0de0*/  BSYNC.RECONVERGENT B0 ;  /* 0x0000000000007941 */ /* 0x000fea0003800200 */
.L_x_14:
[----:B------:R-:W0:Y:S01]  /*0df0*/  LDCU.64 UR10, c[0x0][0x390] ;  /* 0x00007200ff0a77ac */ /* 0x000e220008000a00 */
[----:B------:R-:W-:Y:S01]  /*0e00*/  SHF.L.U32 R3, R2, 0xa, RZ ;  /* 0x0000000a02037819 */ /* 0x000fe200000006ff */
[----:B------:R-:W4:Y:S01]  /*0e10*/  S2UR UR5, SR_CgaCtaId ;  /* 0x00000000000579c3 */ /* 0x000f220000008800 */
[----:B------:R-:W-:Y:S01]  /*0e20*/  HFMA2 R15, -RZ, RZ, 0, 0 ;  /* 0x00000000ff0f7431 */ /* 0x000fe200000001ff */
[----:B------:R-:W-:Y:S01]  /*0e30*/  MOV R5, 0x20 ;  /* 0x0000002000057802 */ /* 0x000fe20000000f00 */
[----:B------:R-:W-:Y:S01]  /*0e40*/  UMOV UR4, 0x400 ;  /* 0x0000040000047882 */ /* 0x000fe20000000000 */
[----:B-1----:R-:W-:Y:S01]  /*0e50*/  IMAD.WIDE R30, R3, 0x4, RZ ;  /* 0x00000004031e7825 */ /* 0x002fe200078e02ff */
[----:B---3--:R-:W-:Y:S02]  /*0e60*/  SHF.R.S32.HI R18, RZ, 0x1f, R3 ;  /* 0x0000001fff127819 */ /* 0x008fe40000011403 */
[----:B------:R-:W-:Y:S01]  /*0e70*/  LOP3.LUT R4, R30, 0x20, RZ, 0xfc, !PT ;  /* 0x000000201e047812 */ /* 0x000fe200078efcff */
[----:B------:R-:W-:Y:S03]  /*0e80*/  BAR.SYNC.DEFER_BLOCKING 0x0 ;  /* 0x0000000000007b1d */ /* 0x000fe60000010000 */
[----:B0-----:R-:W-:-:S04]  /*0e90*/  IADD3 R6, P0, PT, R4, UR10, RZ ;  /* 0x0000000a04067c10 */ /* 0x001fc8000ff1e0ff */
[----:B------:R-:W-:Y:S02]  /*0ea0*/  IADD3.X R7, PT, PT, R31, UR11, RZ, P0, !PT ;  /* 0x0000000b1f077c10 */ /* 0x000fe400087fe4ff */
[----:B------:R-:W-:Y:S02]  /*0eb0*/  MOV R16, R6 ;  /* 0x0000000600107202 */ /* 0x000fe40000000f00 */
[----:B------:R-:W-:Y:S01]  /*0ec0*/  MOV R17, R7 ;  /* 0x0000000700117202 */ /* 0x000fe20000000f00 */
[----:B----4-:R-:W-:-:S12]  /*0ed0*/  ULEA UR4, UR5, UR4, 0x18 ;  /* 0x0000000405047291 */ /* 0x010fd8000f8ec0ff */
.L_x_17:
[----:B------:R-:W3:Y:S04]  /*0ee0*/  LDG.E R12, desc[UR8][R16.64+-0x20] ;  /* 0xffffe008100c7981 */ /* 0x000ee8000c1e1900 */
[----:B------:R-:W4:Y:S04]  /*0ef0*/  LDG.E R13, desc[UR8][R16.64+-0x1c] ;  /* 0xffffe408100d7981 */ /* 0x000f28000c1e1900 */
[----:B------:R-:W5:Y:S04]  /*0f00*/  LDG.E R14, desc[UR8][R16.64+-0x18] ;  /* 0xffffe808100e7981 */ /* 0x000f68000c1e1900 */
[----:B------:R-:W5:Y:S04]  /*0f10*/  LDG.E R20, desc[UR8][R16.64+-0x14] ;  /* 0xffffec0810147981 */ /* 0x000f68000c1e1900 */
[----:B------:R-:W5:Y:S04]  /*0f20*/  LDG.E R25, desc[UR8][R16.64+-0x10] ;  /* 0xfffff00810197981 */ /* 0x000f68000c1e1900 */
[----:B------:R-:W5:Y:S04]  /*0f30*/  LDG.E R26, desc[UR8][R16.64+-0xc] ;  /* 0xfffff408101a7981 */ /* 0x000f68000c1e1900 */
[----:B--2---:R-:W3:Y:S04]  /*0f40*/  LDS.128 R8, [R5+UR4+-0x20] ;  /* 0xffffe00405087984 */ /* 0x004ee80008000c00 */
[----:B------:R-:W2:Y:S04]  /*0f50*/  LDG.E R27, desc[UR8][R16.64+-0x8] ;  /* 0xfffff808101b7981 */ /* 0x000ea8000c1e1900 */
[----:B------:R-:W2:Y:S04]  /*0f60*/  LDG.E R28, desc[UR8][R16.64+-0x4] ;  /* 0xfffffc08101c7981 */ /* 0x000ea8000c1e1900 */
[----:B------:R-:W2:Y:S04]  /*0f70*/  LDG.E R23, desc[UR8][R16.64] ;  /* 0x0000000810177981 */ /* 0x000ea8000c1e1900 */
[----:B------:R-:W2:Y:S04]  /*0f80*/  LDG.E R24, desc[UR8][R16.64+0x4] ;  /* 0x0000040810187981 */ /* 0x000ea8000c1e1900 */
[----:B------:R-:W2:Y:S04]  /*0f90*/  LDG.E R19, desc[UR8][R16.64+0x8] ;  /* 0x0000080810137981 */ /* 0x000ea8000c1e1900 */
[----:B------:R-:W2:Y:S04]  /*0fa0*/  LDG.E R21, desc[UR8][R16.64+0x10] ;  /* 0x0000100810157981 */ /* 0x000ea8000c1e1900 */
[----:B------:R-:W2:Y:S01]  /*0fb0*/  LDG.E R22, desc[UR8][R16.64+0x14] ;  /* 0x0000140810167981 */ /* 0x000ea2000c1e1900 */
[----:B---3--:R-:W-:-:S04]  /*0fc0*/  FFMA R8, R12, R8, R15 ;  /* 0x000000080c087223 */ /* 0x008fc8000000000f */
[----:B----4-:R-:W-:-:S04]  /*0fd0*/  FFMA R9, R13, R9, R8 ;  /* 0x000000090d097223 */ /* 0x010fc80000000008 */
[----:B-----5:R-:W-:Y:S02]  /*0fe0*/  FFMA R9, R14, R10, R9 ;  /* 0x0000000a0e097223 */ /* 0x020fe40000000009 */
[----:B------:R-:W0:Y:S02]  /*0ff0*/  LDS.128 R12, [R5+UR4+-0x10] ;  /* 0xfffff004050c7984 */ /* 0x000e240008000c00 */
[----:B------:R-:W-:Y:S02]  /*1000*/  FFMA R8, R20, R11, R9 ;  /* 0x0000000b14087223 */ /* 0x000fe40000000009 */
[----:B------:R-:W3:Y:S02]  /*1010*/  LDG.E R20, desc[UR8][R16.64+0xc] ;  /* 0x00000c0810147981 */ /* 0x000ee4000c1e1900 */
[----:B0-----:R-:W-:-:S04]  /*1020*/  FFMA R25, R25, R12, R8 ;  /* 0x0000000c19197223 */ /* 0x001fc80000000008 */
[----:B------:R-:W-:Y:S02]  /*1030*/  FFMA R8, R26, R13, R25 ;  /* 0x0000000d1a087223 */ /* 0x000fe40000000019 */
[----:B------:R-:W4:Y:S04]  /*1040*/  LDG.E R25, desc[UR8][R16.64+0x18] ;  /* 0x0000180810197981 */ /* 0x000f28000c1e1900 */
[----:B------:R0:W5:Y:S01]  /*1050*/  LDG.E R26, desc[UR8][R16.64+0x1c] ;  /* 0x00001c08101a7981 */ /* 0x000162000c1e1900 */
[----:B--2---:R-:W-:-:S03]  /*1060*/  FFMA R27, R27, R14, R8 ;  /* 0x0000000e1b1b7223 */ /* 0x004fc60000000008 */
[----:B------:R-:W1:Y:S01]  /*1070*/  LDS.128 R8, [R5+UR4] ;  /* 0x0000000405087984 */ /* 0x000e620008000c00 */
[----:B------:R-:W-:-:S03]  /*1080*/  FFMA R28, R28, R15, R27 ;  /* 0x0000000f1c1c7223 */ /* 0x000fc6000000001b */
[----:B------:R2:W3:Y:S02]  /*1090*/  LDS.128 R12, [R5+UR4+0x10] ;  /* 0x00001004050c7984 */ /* 0x0004e40008000c00 */
[----:B--2---:R-:W-:-:S04]  /*10a0*/  IADD3 R5, PT, PT, R5, 0x40, RZ ;  /* 0x0000004005057810 */ /* 0x004fc80007ffe0ff */
[----:B------:R-:W-:Y:S01]  /*10b0*/  ISETP.NE.AND P0, PT, R5, 0x1020, PT ;  /* 0x000010200500780c */ /* 0x000fe20003f05270 */
[----:B-1----:R-:W-:-:S04]  /*10c0*/  FFMA R23, R23, R8, R28 ;  /* 0x0000000817177223 */ /* 0x002fc8000000001c */
[----:B------:R-:W-:-:S04]  /*10d0*/  FFMA R24, R24, R9, R23 ;  /* 0x0000000918187223 */ /* 0x000fc80000000017 */
[----:B------:R-:W-:Y:S01]  /*10e0*/  FFMA R19, R19, R10, R24 ;  /* 0x0000000a13137223 */ /* 0x000fe20000000018 */
[----:B0-----:R-:W-:-:S04]  /*10f0*/  IADD3 R16, P1, PT, R16, 0x40, RZ ;  /* 0x0000004010107810 */ /* 0x001fc80007f3e0ff */
[----:B------:R-:W-:Y:S01]  /*1100*/  IADD3.X R17, PT, PT, RZ, R17, RZ, P1, !PT ;  /* 0x00000011ff117210 */ /* 0x000fe20000ffe4ff */
[----:B---3--:R-:W-:-:S04]  /*1110*/  FFMA R20, R20, R11, R19 ;  /* 0x0000000b14147223 */ /* 0x008fc80000000013 */
[----:B------:R-:W-:-:S04]  /*1120*/  FFMA R21, R21, R12, R20 ;  /* 0x0000000c15157223 */ /* 0x000fc80000000014 */
[----:B------:R-:W-:-:S04]  /*1130*/  FFMA R22, R22, R13, R21 ;  /* 0x0000000d16167223 */ /* 0x000fc80000000015 */
[----:B----4-:R-:W-:-:S04]  /*1140*/  FFMA R25, R25, R14, R22 ;  /* 0x0000000e19197223 */ /* 0x010fc80000000016 */
[----:B-----5:R-:W-:Y:S01]  /*1150*/  FFMA R15, R26, R15, R25 ;  /* 0x0000000f1a0f7223 */ /* 0x020fe20000000019 */
[----:B------:R-:W-:Y:S06]  /*1160*/  @P0 BRA `(.L_x_17) ;  /* 0xfffffffc005c0947 */ /* 0x000fec000383ffff */
[----:B------:R-:W0:Y:S01]  /*1170*/  LDCU UR4, c[0x0][0x3a0] ;  /* 0x00007400ff0477ac */ /* 0x000e220008000800 */
[----:B------:R-:W-:Y:S02]  /*1180*/  HFMA2 R10, -RZ, RZ, 3.7421875, 0 ;  /* 0x437c0000ff0a7431 */ /* 0x000fe400000001ff */
[----:B------:R-:W-:Y:S01]  /*1190*/  IMAD.MOV.U32 R8, RZ, RZ, 0x3bbb989d ;  /* 0x3bbb989dff087424 */ /* 0x000fe200078e00ff */
[----:B------:R-:W-:Y:S01]  /*11a0*/  BSSY.RECONVERGENT B0, `(.L_x_18) ;  /* 0x0000016000007945 */ /* 0x000fe20003800200 */
[----:B0-----:R-:W-:-:S04]  /*11b0*/  FADD R15, R15, UR4 ;  /* 0x000000040f0f7e21 */ /* 0x001fc80008000000 */
[----:B------:R-:W-:-:S04]  /*11c0*/  FFMA.SAT R5, R15, R8, 0.5 ;  /* 0x3f0000000f057423 */ /* 0x000fc80000002008 */
[----:B------:R-:W-:-:S04]  /*11d0*/  FFMA.RM R5, R5, R10, 12582913 ;  /* 0x4b40000105057423 */ /* 0x000fc8000000400a */
[C---:B------:R-:W-:Y:S01]  /*11e0*/  FADD R8, R5.reuse, -12583039 ;  /* 0xcb40007f05087421 */ /* 0x040fe20000000000 */
[----:B------:R-:W-:-:S03]  /*11f0*/  SHF.L.U32 R5, R5, 0x17, RZ ;  /* 0x0000001705057819 */ /* 0x000fc600000006ff */
[----:B------:R-:W-:-:S04]  /*1200*/  FFMA R8, R15, 1.4426950216293334961, -R8 ;  /* 0x3fb8aa3b0f087823 */ /* 0x000fc80000000808 */
[----:B------:R-:W-:-:S06]  /*1210*/  FFMA R8, R15, 1.925963033500011079e-08, R8 ;  /* 0x32a570600f087823 */ /* 0x000fcc0000000008 */
[----:B------:R-:W0:Y:S02]  /*1220*/  MUFU.EX2 R8, R8 ;  /* 0x0000000800087308 */ /* 0x000e240000000800 */
[----:B0-----:R-:W-:-:S05]  /*1230*/  FFMA R12, R5, R8, 1 ;  /* 0x3f800000050c7423 */ /* 0x001fca0000000008 */
[----:B------:R-:W-:-:S04]  /*1240*/  IADD3 R5, PT, PT, R12, 0x1800000, RZ ;  /* 0x018000000c057810 */ /* 0x000fc80007ffe0ff */
[----:B------:R-:W-:-:S04]  /*1250*/  LOP3.LUT R5, R5, 0x7f800000, RZ, 0xc0, !PT ;  /* 0x7f80000005057812 */ /* 0x000fc800078ec0ff */
[----:B------:R-:W-:-:S13]  /*1260*/  ISETP.GT.U32.AND P0, PT, R5, 0x1ffffff, PT ;  /* 0x01ffffff0500780c */ /* 0x000fda0003f04070 */
[----:B------:R-:W-:Y:S05]  /*1270*/  @P0 BRA `(.L_x_19) ;  /* 0x0000000000100947 */ /* 0x000fea0003800000 */
[----:B------:R-:W-:-:S07]  /*1280*/  MOV R10, 0x12a0 ;  /* 0x000012a0000a7802 */ /* 0x000fce0000000f00 */
[----:B------:R-:W-:Y:S05]  /*1290*/  CALL.REL.NOINC `($__internal_1_$__cuda_sm20_rcp_rn_f32_slowpath) ;  /* 0x00000038007c7944 */ /* 0x000fea0003c00000 */
[----:B------:R-:W-:Y:S01]  /*12a0*/  MOV R5, R9 ;  /* 0x0000000900057202 */ /* 0x000fe20000000f00 */
[----:B------:R-:W-:Y:S06]  /*12b0*/  BRA `(.L_x_20) ;  /* 0x0000000000107947 */ /* 0x000fec0003800000 */
.L_x_19:
[----:B------:R-:W0:Y:S02]  /*12c0*/  MUFU.RCP R5, R12 ;  /* 0x0000000c00057308 */ /* 0x000e240000001000 */
[----:B0-----:R-:W-:-:S04]  /*12d0*/  FFMA R8, R12, R5, -1 ;  /* 0xbf8000000c087423 */ /* 0x001fc80000000005 */
[----:B------:R-:W-:-:S04]  /*12e0*/  FADD.FTZ R8, -R8, -RZ ;  /* 0x800000ff08087221 */ /* 0x000fc80000010100 */
[----:B------:R-:W-:-:S07]  /*12f0*/  FFMA R5, R5, R8, R5 ;  /* 0x0000000805057223 */ /* 0x000fce0000000005 */
.L_x_20:
[----:B------:R-:W-:Y:S05]  /*1300*/  BSYNC.RECONVERGENT B0 ;  /* 0x0000000000007941 */ /* 0x000fea0003800200 */
.L_x_18:
[----:B------:R-:W0:Y:S01]  /*1310*/  LDC.64 R10, c[0x0][0x3a8] ;  /* 0x0000ea00ff0a7b82 */ /* 0x000e220000000a00 */
[----:B------:R-:W1:Y:S07]  /*1320*/  LDCU.64 UR10, c[0x0][0x380] ;  /* 0x00007000ff0a77ac */ /* 0x000e6e0008000a00 */
[----:B------:R-:W2:Y:S01]  /*1330*/  LDC.64 R8, c[0x0][0x388] ;  /* 0x0000e200ff087b82 */ /* 0x000ea20000000a00 */
[----:B0-----:R-:W-:-:S06]  /*1340*/  IMAD.WIDE R10, R2, 0x4, R10 ;  /* 0x00000004020a7825 */ /* 0x001fcc00078e020a */
[----:B------:R-:W3:Y:S01]  /*1350*/  LDG.E R10, desc[UR8][R10.64] ;  /* 0x000000080a0a7981 */ /* 0x000ee2000c1e1900 */
[----:B-1----:R-:W-:Y:S01]  /*1360*/  IADD3 R4, P0, PT, R4, UR10, RZ ;  /* 0x0000000a04047c10 */ /* 0x002fe2000ff1e0ff */
[----:B--2---:R-:W-:Y:S01]  /*1370*/  IMAD.WIDE R8, R2, 0x4, R8 ;  /* 0x0000000402087825 */ /* 0x004fe200078e0208 */
[----:B------:R-:W-:Y:S02]  /*1380*/  UMOV UR4, URZ ;  /* 0x000000ff00047c82 */ /* 0x000fe40008000000 */
[----:B------:R-:W-:Y:S01]  /*1390*/  MOV R14, R4 ;  /* 0x00000004000e7202 */ /* 0x000fe20000000f00 */
[----:B---3--:R-:W-:-:S04]  /*13a0*/  FADD R5, R10, R5 ;  /* 0x000000050a057221 */ /* 0x008fc80000000000 */
[----:B------:R-:W-:Y:S01]  /*13b0*/  FADD R13, R5, -1 ;  /* 0xbf800000050d7421 */ /* 0x000fe20000000000 */
[----:B------:R-:W-:-:S04]  /*13c0*/  IADD3.X R5, PT, PT, R31, UR11, RZ, P0, !PT ;  /* 0x0000000b1f057c10 */ /* 0x000fc800087fe4ff */
[----:B------:R0:W-:Y:S01]  /*13d0*/  STG.E desc[UR8][R8.64], R13 ;  /* 0x0000000d08007986 */ /* 0x0001e2000c101908 */
[----:B------:R-:W-:-:S07]  /*13e0*/  MOV R17, R5 ;  /* 0x0000000500117202 */ /* 0x000fce0000000f00 */
.L_x_21:
[----:B-1----:R-:W2:Y:S04]  /*13f0*/  LDG.E R11, desc[UR8][R8.64] ;  /* 0x00000008080b7981 */ /* 0x002ea8000c1e1900 */
[----:B------:R-:W2:Y:S01]  /*1400*/  LDG.E R2, desc[UR8][R6.64+-0x20] ;  /* 0xffffe00806027981 */ /* 0x000ea2000c1e1900 */
[----:B------:R-:W-:Y:S01]  /*1410*/  UMOV UR12, 0xeb1c432d ;  /* 0xeb1c432d000c7882 */ /* 0x000fe20000000000 */
[----:B------:R-:W-:Y:S01]  /*1420*/  UMOV UR13, 0x3f1a36e2 ;  /* 0x3f1a36e2000d7882 */ /* 0x000fe20000000000 */
[----:B--2---:R-:W-:-:S04]  /*1430*/  FMUL R2, R2, R11 ;  /* 0x0000000b02027220 */ /* 0x004fc80000400000 */
[----:B------:R-:W1:Y:S02]  /*1440*/  F2F.F64.F32 R10, R2 ;  /* 0x00000002000a7310 */ /* 0x000e640000201800 */
[----:B-1----:R-:W-:-:S06]  /*1450*/  DMUL R10, R10, UR12 ;  /* 0x0000000c0a0a7c28 */ /* 0x002fcc0008000000 */
[----:B------:R1:W2:Y:S02]  /*1460*/  F2F.F32.F64 R15, R10 ;  /* 0x0000000a000f7310 */ /* 0x0002a40000301000 */
[----:B-1----:R-:W-:Y:S02]  /*1470*/  MOV R10, R14 ;  /* 0x0000000e000a7202 */ /* 0x002fe40000000f00 */
[----:B------:R-:W-:-:S05]  /*1480*/  MOV R11, R17 ;  /* 0x00000011000b7202 */ /* 0x000fca0000000f00 */
[----:B--2---:R1:W-:Y:S04]  /*1490*/  STG.E desc[UR8][R10.64+-0x20], R15 ;  /* 0xffffe00f0a007986 */ /* 0x0043e8000c101908 */
[----:B------:R-:W2:Y:S04]  /*14a0*/  LDG.E R12, desc[UR8][R6.64+-0x1c] ;  /* 0xffffe408060c7981 */ /* 0x000ea8000c1e1900 */
[----:B0-----:R-:W2:Y:S02]  /*14b0*/  LDG.E R13, desc[UR8][R8.64] ;  /* 0x00000008080d7981 */ /* 0x001ea4000c1e1900 */
[----:B--2---:R-:W-:-:S04]  /*14c0*/  FMUL R16, R12, R13 ;  /* 0x0000000d0c107220 */ /* 0x004fc80000400000 */
[----:B------:R-:W0:Y:S02]  /*14d0*/  F2F.F64.F32 R12, R16 ;  /* 0x00000010000c7310 */ /* 0x000e240000201800 */
[----:B0-----:R-:W-:-:S10]  /*14e0*/  DMUL R12, R12, UR12 ;  /* 0x0000000c0c0c7c28 */ /* 0x001fd40008000000 */
[----:B------:R-:W0:Y:S02]  /*14f0*/  F2F.F32.F64 R13, R12 ;  /* 0x0000000c000d7310 */ /* 0x000e240000301000 */
[----:B0-----:R0:W-:Y:S04]  /*1500*/  STG.E desc[UR8][R10.64+-0x1c], R13 ;  /* 0xffffe40d0a007986 */ /* 0x0011e8000c101908 */
[----:B------:R-:W2:Y:S04]  /*1510*/  LDG.E R2, desc[UR8][R6.64+-0x18] ;  /* 0xffffe80806027981 */ /* 0x000ea8000c1e1900 */
[----:B------:R-:W2:Y:S02]  /*1520*/  LDG.E R17, desc[UR8][R8.64] ;  /* 0x0000000808117981 */ /* 0x000ea4000c1e1900 */
[----:B--2---:R-:W-:-:S04]  /*1530*/  FMUL R2, R2, R17 ;  /* 0x0000001102027220 */ /* 0x004fc80000400000 */
[----:B-1----:R-:W1:Y:S02]  /*1540*/  F2F.F64.F32 R14, R2 ;  /* 0x00000002000e7310 */ /* 0x002e640000201800 */
[----:B-1----:R-:W-:-:S10]  /*1550*/  DMUL R14, R14, UR12 ;  /* 0x0000000c0e0e7c28 */ /* 0x002fd40008000000 */
[----:B------:R-:W1:Y:S02]  /*1560*/  F2F.F32.F64 R15, R14 ;  /* 0x0000000e000f7310 */ /* 0x000e640000301000 */
[----:B-1----:R1:W-:Y:S04]  /*1570*/  STG.E desc[UR8][R10.64+-0x18], R15 ;  /* 0xffffe80f0a007986 */ /* 0x0023e8000c101908 */
[----:B------:R-:W2:Y:S04]  /*1580*/  LDG.E R16, desc[UR8][R6.64+-0x14] ;  /* 0xffffec0806107981 */ /* 0x000ea8000c1e1900 */
[----:B------:R-:W2:Y:S02]  /*1590*/  LDG.E R17, desc[UR8][R8.64] ;  /* 0x0000000808117981 */ /* 0x000ea4000c1e1900 */
[----:B--2---:R-:W-:-:S04]  /*15a0*/  FMUL R16, R16, R17 ;  /* 0x0000001110107220 */ /* 0x004fc80000400000 */
[----:B0-----:R-:W0:Y:S02]  /*15b0*/  F2F.F64.F32 R12, R16 ;  /* 0x00000010000c7310 */ /* 0x001e240000201800 */
        /* <DEDUP_REMOVED lines=80> */
[----:B------:R2:W3:Y:S04]  /*1ac0*/  LDG.E R16, desc[UR8][R6.64+0x1c] ;  /* 0x00001c0806107981 */ /* 0x0004e8000c1e1900 */
[----:B------:R-:W3:Y:S01]  /*1ad0*/  LDG.E R17, desc[UR8][R8.64] ;  /* 0x0000000808117981 */ /* 0x000ee2000c1e1900 */
[----:B------:R-:W-:Y:S01]  /*1ae0*/  UIADD3 UR4, UPT, UPT, UR4, 0x10, URZ ;  /* 0x0000001004047890 */ /* 0x000fe2000fffe0ff */
[----:B------:R-:W-:-:S03]  /*1af0*/  IADD3 R14, P1, PT, R10, 0x40, RZ ;  /* 0x000000400a0e7810 */ /* 0x000fc60007f3e0ff */
[----:B------:R-:W-:Y:S01]  /*1b00*/  UISETP.NE.AND UP0, UPT, UR4, 0x400, UPT ;  /* 0x000004000400788c */ /* 0x000fe2000bf05270 */
[----:B--2---:R-:W-:-:S04]  /*1b10*/  IADD3 R6, P0, PT, R6, 0x40, RZ ;  /* 0x0000004006067810 */ /* 0x004fc80007f1e0ff */
[----:B------:R-:W-:Y:S01]  /*1b20*/  IADD3.X R7, PT, PT, RZ, R7, RZ, P0, !PT ;  /* 0x00000007ff077210 */ /* 0x000fe200007fe4ff */
[----:B---3--:R-:W-:Y:S01]  /*1b30*/  FMUL R16, R16, R17 ;  /* 0x0000001110107220 */ /* 0x008fe20000400000 */
[----:B------:R-:W-:-:S03]  /*1b40*/  IADD3.X R17, PT, PT, RZ, R11, RZ, P1, !PT ;  /* 0x0000000bff117210 */ /* 0x000fc60000ffe4ff */
[----:B0-----:R-:W0:Y:S02]  /*1b50*/  F2F.F64.F32 R12, R16 ;  /* 0x00000010000c7310 */ /* 0x001e240000201800 */
[----:B0-----:R-:W-:-:S10]  /*1b60*/  DMUL R12, R12, UR12 ;  /* 0x0000000c0c0c7c28 */ /* 0x001fd40008000000 */
[----:B------:R-:W0:Y:S02]  /*1b70*/  F2F.F32.F64 R13, R12 ;  /* 0x0000000c000d7310 */ /* 0x000e240000301000 */
[----:B0-----:R1:W-:Y:S01]  /*1b80*/  STG.E desc[UR8][R10.64+0x1c], R13 ;  /* 0x00001c0d0a007986 */ /* 0x0013e2000c101908 */
[----:B------:R-:W-:Y:S05]  /*1b90*/  BRA.U UP0, `(.L_x_21) ;  /* 0xfffffff900147547 */ /* 0x000fea000b83ffff */
[----:B------:R-:W-:Y:S01]  /*1ba0*/  BAR.SYNC.DEFER_BLOCKING 0x0 ;  /* 0x0000000000007b1d */ /* 0x000fe20000010000 */
[----:B------:R-:W-:-:S13]  /*1bb0*/  ISETP.GT.U32.AND P0, PT, R0, 0xff, PT ;  /* 0x000000ff0000780c */ /* 0x000fda0003f04070 */
[----:B------:R-:W-:Y:S05]  /*1bc0*/  @P0 EXIT ;  /* 0x000000000000094d */ /* 0x000fea0003800000 */
[----:B------:R-:W-:Y:S01]  /*1bd0*/  LEA R2, P0, R3, UR10, 0x2 ;  /* 0x0000000a03027c11 */ /* 0x000fe2000f8010ff */
[----:B------:R-:W-:-:S03]  /*1be0*/  UMOV UR4, URZ ;  /* 0x000000ff00047c82 */ /* 0x000fc60008000000 */
[----:B------:R-:W-:Y:S02]  /*1bf0*/  LEA.HI.X R3, R3, UR11, R18, 0x2, P0 ;  /* 0x0000000b03037c11 */ /* 0x000fe400080f1412 */
[----:B------:R-:W-:Y:S02]  /*1c00*/  MOV R8, R2 ;  /* 0x0000000200087202 */ /* 0x000fe40000000f00 */
[----:B------:R-:W-:-:S07]  /*1c10*/  MOV R19, R3 ;  /* 0x0000000300137202 */ /* 0x000fce0000000f00 */
.L_x_22:
[----:B--2---:R-:W-:Y:S01]  /*1c20*/  IMAD.MOV.U32 R6, RZ, RZ, R8 ;  /* 0x000000ffff067224 */ /* 0x004fe200078e0008 */
[----:B------:R-:W-:-:S05]  /*1c30*/  MOV R7, R19 ;  /* 0x0000001300077202 */ /* 0x000fca0000000f00 */
[----:B------:R-:W2:Y:S04]  /*1c40*/  LDG.E R8, desc[UR8][R6.64+0x100000] ;  /* 0x1000000806087981 */ /* 0x000ea8000c1e1900 */
[----:B------:R-:W2:Y:S04]  /*1c50*/  LDG.E R9, desc[UR8][R6.64] ;  /* 0x0000000806097981 */ /* 0x000ea8000c1e1900 */
[----:B-1----:R-:W3:Y:S04]  /*1c60*/  LDG.E R10, desc[UR8][R6.64+0x100004] ;  /* 0x10000408060a7981 */ /* 0x002ee8000c1e1900 */
[----:B------:R-:W3:Y:S04]  /*1c70*/  LDG.E R11, desc[UR8][R6.64+0x4] ;  /* 0x00000408060b7981 */ /* 0x000ee8000c1e1900 */
[----:B------:R-:W4:Y:S04]  /*1c80*/  LDG.E R12, desc[UR8][R6.64+0x100008] ;  /* 0x10000808060c7981 */ /* 0x000f28000c1e1900 */
[----:B------:R-:W4:Y:S04]  /*1c90*/  LDG.E R13, desc[UR8][R6.64+0x8] ;  /* 0x00000808060d7981 */ /* 0x000f28000c1e1900 */
[----:B------:R-:W5:Y:S04]  /*1ca0*/  LDG.E R14, desc[UR8][R6.64+0x10000c] ;  /* 0x10000c08060e7981 */ /* 0x000f68000c1e1900 */
        /* <DEDUP_REMOVED lines=11> */
[----:B------:R-:W5:Y:S01]  /*1d60*/  LDG.E R29, desc[UR8][R6.64+0x28] ;  /* 0x00002808061d7981 */ /* 0x000f62000c1e1900 */
[----:B--2---:R-:W-:-:S03]  /*1d70*/  FADD R9, R8, R9 ;  /* 0x0000000908097221 */ /* 0x004fc60000000000 */
[----:B------:R-:W2:Y:S04]  /*1d80*/  LDG.E R8, desc[UR8][R6.64+0x30] ;  /* 0x0000300806087981 */ /* 0x000ea8000c1e1900 */
[----:B------:R-:W-:Y:S01]  /*1d90*/  STG.E desc[UR8][R6.64], R9 ;  /* 0x0000000906007986 */ /* 0x000fe2000c101908 */
[----:B---3--:R-:W-:-:S03]  /*1da0*/  FADD R11, R10, R11 ;  /* 0x0000000b0a0b7221 */ /* 0x008fc60000000000 */
[----:B------:R-:W3:Y:S04]  /*1db0*/  LDG.E R10, desc[UR8][R6.64+0x38] ;  /* 0x00003808060a7981 */ /* 0x000ee8000c1e1900 */
[----:B------:R-:W-:Y:S01]  /*1dc0*/  STG.E desc[UR8][R6.64+0x4], R11 ;  /* 0x0000040b06007986 */ /* 0x000fe2000c101908 */
[----:B----4-:R-:W-:-:S03]  /*1dd0*/  FADD R13, R12, R13 ;  /* 0x0000000d0c0d7221 */ /* 0x010fc60000000000 */
[----:B------:R-:W4:Y:S04]  /*1de0*/  LDG.E R12, desc[UR8][R6.64+0x10003c] ;  /* 0x10003c08060c7981 */ /* 0x000f28000c1e1900 */
[----:B------:R-:W-:Y:S01]  /*1df0*/  STG.E desc[UR8][R6.64+0x8], R13 ;  /* 0x0000080d06007986 */ /* 0x000fe2000c101908 */
[----:B-----5:R-:W-:-:S03]  /*1e00*/  FADD R15, R14, R15 ;  /* 0x0000000f0e0f7221 */ /* 0x020fc60000000000 */
[----:B------:R-:W5:Y:S04]  /*1e10*/  LDG.E R14, desc[UR8][R6.64+0x100034] ;  /* 0x10003408060e7981 */ /* 0x000f68000c1e1900 */
[----:B------:R0:W-:Y:S01]  /*1e20*/  STG.E desc[UR8][R6.64+0xc], R15 ;  /* 0x00000c0f06007986 */ /* 0x0001e2000c101908 */
[----:B------:R-:W-:-:S03]  /*1e30*/  FADD R17, R16, R17 ;  /* 0x0000001110117221 */ /* 0x000fc60000000000 */
[----:B------:R-:W3:Y:S04]  /*1e40*/  LDG.E R16, desc[UR8][R6.64+0x10002c] ;  /* 0x10002c0806107981 */ /* 0x000ee8000c1e1900 */
[----:B------:R1:W-:Y:S01]  /*1e50*/  STG.E desc[UR8][R6.64+0x10], R17 ;  /* 0x0000101106007986 */ /* 0x0003e2000c101908 */
[----:B------:R-:W-:-:S03]  /*1e60*/  FADD R21, R18, R19 ;  /* 0x0000001312157221 */ /* 0x000fc60000000000 */
[----:B------:R-:W4:Y:S04]  /*1e70*/  LDG.E R18, desc[UR8][R6.64+0x10001c] ;  /* 0x10001c0806127981 */ /* 0x000f28000c1e1900 */
[----:B0-----:R-:W2:Y:S01]  /*1e80*/  LDG.E R15, desc[UR8][R6.64+0x100030] ;  /* 0x10003008060f7981 */ /* 0x001ea2000c1e1900 */
[----:B------:R-:W-:-:S03]  /*1e90*/  FADD R19, R20, R23 ;  /* 0x0000001714137221 */ /* 0x000fc60000000000 */
[----:B------:R-:W4:Y:S04]  /*1ea0*/  LDG.E R23, desc[UR8][R6.64+0x1c] ;  /* 0x00001c0806177981 */ /* 0x000f28000c1e1900 */
[----:B------:R-:W5:Y:S04]  /*1eb0*/  LDG.E R20, desc[UR8][R6.64+0x100020] ;  /* 0x1000200806147981 */ /* 0x000f68000c1e1900 */
[----:B-1----:R-:W3:Y:S04]  /*1ec0*/  LDG.E R17, desc[UR8][R6.64+0x2c] ;  /* 0x00002c0806117981 */ /* 0x002ee8000c1e1900 */
[----:B------:R-:W3:Y:S04]  /*1ed0*/  LDG.E R11, desc[UR8][R6.64+0x34] ;  /* 0x00003408060b7981 */ /* 0x000ee8000c1e1900 */
[----:B------:R-:W3:Y:S04]  /*1ee0*/  LDG.E R13, desc[UR8][R6.64+0x100038] ;  /* 0x10003808060d7981 */ /* 0x000ee8000c1e1900 */
[----:B------:R-:W3:Y:S01]  /*1ef0*/  LDG.E R9, desc[UR8][R6.64+0x3c] ;  /* 0x00003c0806097981 */ /* 0x000ee2000c1e1900 */
[----:B------:R-:W-:Y:S01]  /*1f00*/  FADD R27, R22, R27 ;  /* 0x0000001b161b7221 */ /* 0x000fe20000000000 */
[----:B------:R-:W-:-:S02]  /*1f10*/  FADD R29, R24, R29 ;  /* 0x0000001d181d7221 */ /* 0x000fc40000000000 */
[----:B------:R-:W-:Y:S04]  /*1f20*/  STG.E desc[UR8][R6.64+0x14], R21 ;  /* 0x0000141506007986 */ /* 0x000fe8000c101908 */
[----:B------:R-:W-:Y:S04]  /*1f30*/  STG.E desc[UR8][R6.64+0x24], R27 ;  /* 0x0000241b06007986 */ /* 0x000fe8000c101908 */
[----:B------:R-:W-:Y:S01]  /*1f40*/  STG.E desc[UR8][R6.64+0x28], R29 ;  /* 0x0000281d06007986 */ /* 0x000fe2000c101908 */
[----:B------:R-:W-:-:S04]  /*1f50*/  UIADD3 UR4, UPT, UPT, UR4, 0x10, URZ ;  /* 0x0000001004047890 */ /* 0x000fc8000fffe0ff */
[----:B------:R-:W-:Y:S01]  /*1f60*/  UISETP.NE.AND UP0, UPT, UR4, 0x400, UPT ;  /* 0x000004000400788c */ /* 0x000fe2000bf05270 */
[----:B------:R0:W-:Y:S01]  /*1f70*/  STG.E desc[UR8][R6.64+0x18], R19 ;  /* 0x0000181306007986 */ /* 0x0001e2000c101908 */
[----:B--2---:R-:W-:Y:S01]  /*1f80*/  FADD R15, R15, R8 ;  /* 0x000000080f0f7221 */ /* 0x004fe20000000000 */
[----:B----4-:R-:W-:Y:S01]  /*1f90*/  FADD R23, R18, R23 ;  /* 0x0000001712177221 */ /* 0x010fe20000000000 */
[----:B-----5:R-:W-:Y:S01]  /*1fa0*/  FADD R25, R20, R25 ;  /* 0x0000001914197221 */ /* 0x020fe20000000000 */
[----:B---3--:R-:W-:Y:S01]  /*1fb0*/  FADD R17, R16, R17 ;  /* 0x0000001110117221 */ /* 0x008fe20000000000 */
[----:B------:R-:W-:Y:S01]  /*1fc0*/  FADD R11, R14, R11 ;  /* 0x0000000b0e0b7221 */ /* 0x000fe20000000000 */
[----:B------:R-:W-:Y:S01]  /*1fd0*/  FADD R13, R13, R10 ;  /* 0x0000000a0d0d7221 */ /* 0x000fe20000000000 */
[----:B------:R-:W-:Y:S01]  /*1fe0*/  FADD R9, R12, R9 ;  /* 0x000000090c097221 */ /* 0x000fe20000000000 */
[----:B------:R2:W-:Y:S04]  /*1ff0*/  STG.E desc[UR8][R6.64+0x1c], R23 ;  /* 0x00001c1706007986 */ /* 0x0005e8000c101908 */
[----:B------:R2:W-:Y:S04]  /*2000*/  STG.E desc[UR8][R6.64+0x20], R25 ;  /* 0x0000201906007986 */ /* 0x0005e8000c101908 */
[----:B------:R2:W-:Y:S04]  /*2010*/  STG.E desc[UR8][R6.64+0x2c], R17 ;  /* 0x00002c1106007986 */ /* 0x0005e8000c101908 */
[----:B------:R2:W-:Y:S04]  /*2020*/  STG.E desc[UR8][R6.64+0x30], R15 ;  /* 0x0000300f06007986 */ /* 0x0005e8000c101908 */
[----:B------:R2:W-:Y:S04]  /*2030*/  STG.E desc[UR8][R6.64+0x34], R11 ;  /* 0x0000340b06007986 */ /* 0x0005e8000c101908 */
[----:B------:R2:W-:Y:S04]  /*2040*/  STG.E desc[UR8][R6.64+0x38], R13 ;  /* 0x0000380d06007986 */ /* 0x0005e8000c101908 */
[----:B------:R2:W-:Y:S01]  /*2050*/  STG.E desc[UR8][R6.64+0x3c], R9 ;  /* 0x00003c0906007986 */ /* 0x0005e2000c101908 */
[----:B------:R-:W-:-:S04]  /*2060*/  IADD3 R8, P0, PT, R6, 0x40, RZ ;  /* 0x0000004006087810 */ /* 0x000fc80007f1e0ff */
[----:B0-----:R-:W-:Y:S01]  /*2070*/  IADD3.X R19, PT, PT, RZ, R7, RZ, P0, !PT ;  /* 0x00000007ff137210 */ /* 0x001fe200007fe4ff */
[----:B------:R-:W-:Y:S08]  /*2080*/  BRA.U UP0, `(.L_x_22) ;  /* 0xfffffff900e47547 */ /* 0x000ff0000b83ffff */
[----:B------:R-:W-:Y:S01]  /*2090*/  BAR.SYNC.DEFER_BLOCKING 0x0 ;  /* 0x0000000000007b1d */ /* 0x000fe20000010000 */
[----:B------:R-:W-:-:S13]  /*20a0*/  ISETP.GT.U32.AND P0, PT, R0, 0x7f, PT ;  /* 0x0000007f0000780c */ /* 0x000fda0003f04070 */
[----:B------:R-:W-:Y:S05]  /*20b0*/  @P0 EXIT ;  /* 0x000000000000094d */ /* 0x000fea0003800000 */
[----:B------:R-:W-:Y:S01]  /*20c0*/  MOV R8, R2 ;  /* 0x0000000200087202 */ /* 0x000fe20000000f00 */
[----:B------:R-:W-:Y:S01]  /*20d0*/  UMOV UR4, URZ ;  /* 0x000000ff00047c82 */ /* 0x000fe20008000000 */
[----:B------:R-:W-:-:S07]  /*20e0*/  MOV R19, R3 ;  /* 0x0000000300137202 */ /* 0x000fce0000000f00 */
.L_x_23:
[----:B-12---:R-:W-:Y:S02]  /*20f0*/  MOV R6, R8 ;  /* 0x0000000800067202 */ /* 0x006fe40000000f00 */
[----:B------:R-:W-:-:S05]  /*2100*/  MOV R7, R19 ;  /* 0x0000001300077202 */ /* 0x000fca0000000f00 */
[----:B------:R-:W2:Y:S04]  /*2110*/  LDG.E R8, desc[UR8][R6.64+0x80000] ;  /* 0x0800000806087981 */ /* 0x000ea8000c1e1900 */
[----:B------:R-:W2:Y:S04]  /*2120*/  LDG.E R9, desc[UR8][R6.64] ;  /* 0x0000000806097981 */ /* 0x000ea8000c1e1900 */
[----:B------:R-:W3:Y:S04]  /*2130*/  LDG.E R10, desc[UR8][R6.64+0x80004] ;  /* 0x08000408060a7981 */ /* 0x000ee8000c1e1900 */
        /* <DEDUP_REMOVED lines=72> */
.L_x_24:
        /* <DEDUP_REMOVED lines=74> */
[----:B------:R-:W-:Y:S01]  /*2a60*/  IMAD.MOV.U32 R8, RZ, RZ, R2 ;  /* 0x000000ffff087224 */ /* 0x000fe200078e0002 */
[----:B------:R-:W-:Y:S01]  /*2a70*/  MOV R19, R3 ;  /* 0x0000000300137202 */ /* 0x000fe20000000f00 */
[----:B------:R-:W-:-:S06]  /*2a80*/  UMOV UR4, URZ ;  /* 0x000000ff00047c82 */ /* 0x000fcc0008000000 */
.L_x_25:
        /* <DEDUP_REMOVED lines=71> */
[----:B------:R-:W-:Y:S01]  /*2f00*/  MOV R8, R2 ;  /* 0x0000000200087202 */ /* 0x000fe20000000f00 */
[----:B------:R-:W-:Y:S01]  /*2f10*/  UMOV UR4, URZ ;  /* 0x000000ff00047c82 */ /* 0x000fe20008000000 */
[----:B------:R-:W-:-:S07]  /*2f20*/  MOV R19, R3 ;  /* 0x0000000300137202 */ /* 0x000fce0000000f00 */
.L_x_26:
        /* <DEDUP_REMOVED lines=74> */
.L_x_27:
[----:B-12---:R-:W-:Y:S01]  /*33d0*/  MOV R6, R8 ;  /* 0x0000000800067202 */ /* 0x006fe20000000f00 */
[----:B------:R-:W-:-:S05]  /*33e0*/  IMAD.MOV.U32 R7, RZ, RZ, R19 ;  /* 0x000000ffff077224 */ /* 0x000fca00078e0013 */
        /* <DEDUP_REMOVED lines=72> */
.L_x_28:
        /* <DEDUP_REMOVED lines=74> */
.L_x_29:
        /* <DEDUP_REMOVED lines=71> */
[----:B------:R-:W-:-:S05]  /*4180*/  UMOV UR4, URZ ;  /* 0x000000ff00047c82 */ /* 0x000fca0008000000 */
.L_x_30:
[----:B-1----:R-:W-:Y:S01]  /*4190*/  MOV R6, R2 ;  /* 0x0000000200067202 */ /* 0x002fe20000000f00 */
        /* <DEDUP_REMOVED lines=32> */
[----:B------:R-:W-:Y:S01]  /*43a0*/  STG.E desc[UR8][R6.64+0xc], R13 ;  /* 0x00000c0d06007986 */ /* 0x000fe2000c101908 */
[----:B------:R-:W-:-:S03]  /*43b0*/  FADD R15, R14, R15 ;  /* 0x0000000f0e0f7221 */ /* 0x000fc60000000000 */
[----:B------:R-:W2:Y:S04]  /*43c0*/  LDG.E R14, desc[UR8][R6.64+0x102c] ;  /* 0x00102c08060e7981 */ /* 0x000ea8000c1e1900 */
[----:B------:R0:W-:Y:S01]  /*43d0*/  STG.E desc[UR8][R6.64+0x10], R15 ;  /* 0x0000100f06007986 */ /* 0x0001e2000c101908 */
[----:B------:R-:W-:-:S03]  /*43e0*/  FADD R19, R16, R17 ;  /* 0x0000001110137221 */ /* 0x000fc60000000000 */
[----:B------:R-:W3:Y:S04]  /*43f0*/  LDG.E R16, desc[UR8][R6.64+0x1028] ;  /* 0x0010280806107981 */ /* 0x000ee8000c1e1900 */
[----:B------:R-:W3:Y:S04]  /*4400*/  LDG.E R17, desc[UR8][R6.64+0x28] ;  /* 0x0000280806117981 */ /* 0x000ee8000c1e1900 */
[----:B0-----:R-:W2:Y:S04]  /*4410*/  LDG.E R15, desc[UR8][R6.64+0x2c] ;  /* 0x00002c08060f7981 */ /* 0x001ea8000c1e1900 */
[----:B------:R-:W4:Y:S04]  /*4420*/  LDG.E R13, desc[UR8][R6.64+0x1030] ;  /* 0x00103008060d7981 */ /* 0x000f28000c1e1900 */
[----:B------:R-:W5:Y:S04]  /*4430*/  LDG.E R9, desc[UR8][R6.64+0x34] ;  /* 0x0000340806097981 */ /* 0x000f68000c1e1900 */
[----:B------:R-:W5:Y:S04]  /*4440*/  LDG.E R11, desc[UR8][R6.64+0x1038] ;  /* 0x00103808060b7981 */ /* 0x000f68000c1e1900 */
[----:B------:R-:W5:Y:S01]  /*4450*/  LDG.E R3, desc[UR8][R6.64+0x3c] ;  /* 0x00003c0806037981 */ /* 0x000f62000c1e1900 */
[----:B------:R-:W-:Y:S01]  /*4460*/  FADD R21, R18, R21 ;  /* 0x0000001512157221 */ /* 0x000fe20000000000 */
[----:B------:R-:W-:Y:S01]  /*4470*/  FADD R23, R20, R23 ;  /* 0x0000001714177221 */ /* 0x000fe20000000000 */
[----:B------:R-:W-:Y:S01]  /*4480*/  FADD R25, R22, R25 ;  /* 0x0000001916197221 */ /* 0x000fe20000000000 */
[----:B------:R0:W-:Y:S01]  /*4490*/  STG.E desc[UR8][R6.64+0x14], R19 ;  /* 0x0000141306007986 */ /* 0x0001e2000c101908 */
[----:B------:R-:W-:-:S03]  /*44a0*/  FADD R27, R24, R27 ;  /* 0x0000001b181b7221 */ /* 0x000fc60000000000 */
[----:B------:R1:W-:Y:S04]  /*44b0*/  STG.E desc[UR8][R6.64+0x18], R21 ;  /* 0x0000181506007986 */ /* 0x0003e8000c101908 */
[----:B------:R1:W-:Y:S04]  /*44c0*/  STG.E desc[UR8][R6.64+0x1c], R23 ;  /* 0x00001c1706007986 */ /* 0x0003e8000c101908 */
[----:B------:R1:W-:Y:S04]  /*44d0*/  STG.E desc[UR8][R6.64+0x20], R25 ;  /* 0x0000201906007986 */ /* 0x0003e8000c101908 */
[----:B------:R1:W-:Y:S01]  /*44e0*/  STG.E desc[UR8][R6.64+0x24], R27 ;  /* 0x0000241b06007986 */ /* 0x0003e2000c101908 */
[----:B------:R-:W-:-:S04]  /*44f0*/  UIADD3 UR4, UPT, UPT, UR4, 0x10, URZ ;  /* 0x0000001004047890 */ /* 0x000fc8000fffe0ff */
[----:B------:R-:W-:Y:S01]  /*4500*/  UISETP.NE.AND UP0, UPT, UR4, 0x400, UPT ;  /* 0x000004000400788c */ /* 0x000fe2000bf05270 */
[----:B---3--:R-:W-:Y:S01]  /*4510*/  FADD R17, R16, R17 ;  /* 0x0000001110117221 */ /* 0x008fe20000000000 */
[----:B--2---:R-:W-:Y:S01]  /*4520*/  FADD R15, R14, R15 ;  /* 0x0000000f0e0f7221 */ /* 0x004fe20000000000 */
[----:B----4-:R-:W-:Y:S01]  /*4530*/  FADD R13, R13, R2 ;  /* 0x000000020d0d7221 */ /* 0x010fe20000000000 */
[----:B-----5:R-:W-:Y:S01]  /*4540*/  FADD R9, R12, R9 ;  /* 0x000000090c097221 */ /* 0x020fe20000000000 */
[----:B------:R-:W-:Y:S01]  /*4550*/  FADD R11, R11, R8 ;  /* 0x000000080b0b7221 */ /* 0x000fe20000000000 */
[----:B0-----:R-:W-:Y:S01]  /*4560*/  FADD R19, R10, R3 ;  /* 0x000000030a137221 */ /* 0x001fe20000000000 */
[----:B------:R1:W-:Y:S04]  /*4570*/  STG.E desc[UR8][R6.64+0x28], R17 ;  /* 0x0000281106007986 */ /* 0x0003e8000c101908 */
[----:B------:R1:W-:Y:S04]  /*4580*/  STG.E desc[UR8][R6.64+0x2c], R15 ;  /* 0x00002c0f06007986 */ /* 0x0003e8000c101908 */
[----:B------:R1:W-:Y:S04]  /*4590*/  STG.E desc[UR8][R6.64+0x30], R13 ;  /* 0x0000300d06007986 */ /* 0x0003e8000c101908 */
[----:B------:R1:W-:Y:S04]  /*45a0*/  STG.E desc[UR8][R6.64+0x34], R9 ;  /* 0x0000340906007986 */ /* 0x0003e8000c101908 */
[----:B------:R1:W-:Y:S04]  /*45b0*/  STG.E desc[UR8][R6.64+0x38], R11 ;  /* 0x0000380b06007986 */ /* 0x0003e8000c101908 */
[----:B------:R1:W-:Y:S01]  /*45c0*/  STG.E desc[UR8][R6.64+0x3c], R19 ;  /* 0x00003c1306007986 */ /* 0x0003e2000c101908 */
[----:B------:R-:W-:-:S04]  /*45d0*/  IADD3 R2, P0, PT, R6, 0x40, RZ ;  /* 0x0000004006027810 */ /* 0x000fc80007f1e0ff */
[----:B------:R-:W-:Y:S01]  /*45e0*/  IADD3.X R3, PT, PT, RZ, R7, RZ, P0, !PT ;  /* 0x00000007ff037210 */ /* 0x000fe200007fe4ff */
[----:B------:R-:W-:Y:S08]  /*45f0*/  BRA.U UP0, `(.L_x_30) ;  /* 0xfffffff900e47547 */ /* 0x000ff0000b83ffff */
[----:B------:R-:W-:-:S13]  /*4600*/  ISETP.NE.AND P0, PT, R0, RZ, PT ;  /* 0x000000ff0000720c */ /* 0x000fda0003f05270 */
[----:B------:R-:W-:Y:S05]  /*4610*/  @P0 EXIT ;  /* 0x000000000000094d */ /* 0x000fea0003800000 */
[----:B------:R-:W0:Y:S01]  /*4620*/  LDCU.64 UR4, c[0x0][0x3b0] ;  /* 0x00007600ff0477ac */ /* 0x000e220008000a00 */
[----:B------:R-:W-:-:S04]  /*4630*/  USHF.L.U32 UR6, UR6, 0xa, URZ ;  /* 0x0000000a06067899 */ /* 0x000fc800080006ff */
[----:B0-----:R-:W-:-:S04]  /*4640*/  UIMAD.WIDE.U32 UR4, UR6, 0x4, UR4 ;  /* 0x00000004060478a5 */ /* 0x001fc8000f8e0004 */
[----:B------:R-:W-:-:S04]  /*4650*/  UIADD3 UR6, UP0, UPT, UR4, 0x20, URZ ;  /* 0x0000002004067890 */ /* 0x000fc8000ff1e0ff */
[----:B------:R-:W-:Y:S02]  /*4660*/  UIADD3.X UR4, UPT, UPT, URZ, UR5, URZ, UP0, !UPT ;  /* 0x00000005ff047290 */ /* 0x000fe400087fe4ff */
[----:B------:R-:W-:-:S04]  /*4670*/  MOV R0, UR6 ;  /* 0x0000000600007c02 */ /* 0x000fc80008000f00 */
[----:B-1----:R-:W-:Y:S01]  /*4680*/  MOV R9, UR4 ;  /* 0x0000000400097c02 */ /* 0x002fe20008000f00 */
[----:B------:R-:W-:-:S06]  /*4690*/  UMOV UR4, URZ ;  /* 0x000000ff00047c82 */ /* 0x000fcc0008000000 */
.L_x_31:
[----:B------:R-:W-:Y:S02]  /*46a0*/  MOV R6, R4 ;  /* 0x0000000400067202 */ /* 0x000fe40000000f00 */
[----:B------:R-:W-:Y:S02]  /*46b0*/  MOV R7, R5 ;  /* 0x0000000500077202 */ /* 0x000fe40000000f00 */
[----:B--2---:R-:W-:Y:S02]  /*46c0*/  MOV R2, R0 ;  /* 0x0000000000027202 */ /* 0x004fe40000000f00 */
[----:B------:R-:W-:Y:S01]  /*46d0*/  MOV R3, R9 ;  /* 0x0000000900037202 */ /* 0x000fe20000000f00 */
[----:B------:R-:W2:Y:S04]  /*46e0*/  LDG.E R0, desc[UR8][R6.64+-0x20] ;  /* 0xffffe00806007981 */ /* 0x000ea8000c1e1900 */
[----:B------:R-:W2:Y:S04]  /*46f0*/  LDG.E R5, desc[UR8][R2.64+-0x20] ;  /* 0xffffe00802057981 */ /* 0x000ea8000c1e1900 */
[----:B------:R-:W3:Y:S04]  /*4700*/  LDG.E R9, desc[UR8][R2.64+-0x1c] ;  /* 0xffffe40802097981 */ /* 0x000ee8000c1e1900 */
[----:B------:R-:W4:Y:S04]  /*4710*/  LDG.E R11, desc[UR8][R2.64+-0x18] ;  /* 0xffffe808020b7981 */ /* 0x000f28000c1e1900 */
[----:B------:R-:W5:Y:S01]  /*4720*/  LDG.E R13, desc[UR8][R2.64+-0x14] ;  /* 0xffffec08020d7981 */ /* 0x000f62000c1e1900 */
[----:B--2---:R-:W-:-:S05]  /*4730*/  FADD R5, R0, R5 ;  /* 0x0000000500057221 */ /* 0x004fca0000000000 */
[----:B------:R0:W-:Y:S04]  /*4740*/  STG.E desc[UR8][R2.64+-0x20], R5 ;  /* 0xffffe00502007986 */ /* 0x0001e8000c101908 */
[----:B------:R-:W3:Y:S04]  /*4750*/  LDG.E R0, desc[UR8][R6.64+-0x1c] ;  /* 0xffffe40806007981 */ /* 0x000ee8000c1e1900 */
[----:B0-----:R-:W2:Y:S01]  /*4760*/  LDG.E R5, desc[UR8][R2.64+-0x10] ;  /* 0xfffff00802057981 */ /* 0x001ea2000c1e1900 */
[----:B---3--:R-:W-:-:S05]  /*4770*/  FADD R9, R0, R9 ;  /* 0x0000000900097221 */ /* 0x008fca0000000000 */
[----:B------:R0:W-:Y:S04]  /*4780*/  STG.E desc[UR8][R2.64+-0x1c], R9 ;  /* 0xffffe40902007986 */ /* 0x0001e8000c101908 */
[----:B------:R-:W4:Y:S04]  /*4790*/  LDG.E R0, desc[UR8][R6.64+-0x18] ;  /* 0xffffe80806007981 */ /* 0x000f28000c1e1900 */
[----:B0-----:R-:W3:Y:S01]  /*47a0*/  LDG.E R9, desc[UR8][R2.64+-0xc] ;  /* 0xfffff40802097981 */ /* 0x001ee2000c1e1900 */
[----:B----4-:R-:W-:-:S05]  /*47b0*/  FADD R11, R0, R11 ;  /* 0x0000000b000b7221 */ /* 0x010fca0000000000 */
[----:B------:R0:W-:Y:S04]  /*47c0*/  STG.E desc[UR8][R2.64+-0x18], R11 ;  /* 0xffffe80b02007986 */ /* 0x0001e8000c101908 */
[----:B------:R-:W5:Y:S04]  /*47d0*/  LDG.E R0, desc[UR8][R6.64+-0x14] ;  /* 0xffffec0806007981 */ /* 0x000f68000c1e1900 */
[----:B0-----:R-:W4:Y:S01]  /*47e0*/  LDG.E R11, desc[UR8][R2.64+-0x8] ;  /* 0xfffff808020b7981 */ /* 0x001f22000c1e1900 */
[----:B-----5:R-:W-:-:S05]  /*47f0*/  FADD R13, R0, R13 ;  /* 0x0000000d000d7221 */ /* 0x020fca0000000000 */
[----:B------:R0:W-:Y:S04]  /*4800*/  STG.E desc[UR8][R2.64+-0x14], R13 ;  /* 0xffffec0d02007986 */ /* 0x0001e8000c101908 */
[----:B------:R-:W2:Y:S04]  /*4810*/  LDG.E R0, desc[UR8][R6.64+-0x10] ;  /* 0xfffff00806007981 */ /* 0x000ea8000c1e1900 */
[----:B0-----:R-:W5:Y:S01]  /*4820*/  LDG.E R13, desc[UR8][R2.64+-0x4] ;  /* 0xfffffc08020d7981 */ /* 0x001f62000c1e1900 */
        /* <DEDUP_REMOVED lines=34> */
[----:B------:R-:W3:Y:S02]  /*4a50*/  LDG.E R0, desc[UR8][R6.64+0x14] ;  /* 0x0000140806007981 */ /* 0x000ee4000c1e1900 */
[----:B---3--:R-:W-:-:S05]  /*4a60*/  FADD R9, R0, R9 ;  /* 0x0000000900097221 */ /* 0x008fca0000000000 */
[----:B------:R1:W-:Y:S04]  /*4a70*/  STG.E desc[UR8][R2.64+0x14], R9 ;  /* 0x0000140902007986 */ /* 0x0003e8000c101908 */
[----:B------:R-:W4:Y:S02]  /*4a80*/  LDG.E R0, desc[UR8][R6.64+0x18] ;  /* 0x0000180806007981 */ /* 0x000f24000c1e1900 */
[----:B----4-:R-:W-:-:S05]  /*4a90*/  FADD R11, R0, R11 ;  /* 0x0000000b000b7221 */ /* 0x010fca0000000000 */
[----:B------:R2:W-:Y:S04]  /*4aa0*/  STG.E desc[UR8][R2.64+0x18], R11 ;  /* 0x0000180b02007986 */ /* 0x0005e8000c101908 */
[----:B------:R-:W5:Y:S01]  /*4ab0*/  LDG.E R0, desc[UR8][R6.64+0x1c] ;  /* 0x00001c0806007981 */ /* 0x000f62000c1e1900 */
[----:B------:R-:W-:-:S04]  /*4ac0*/  UIADD3 UR4, UPT, UPT, UR4, 0x10, URZ ;  /* 0x0000001004047890 */ /* 0x000fc8000fffe0ff */
[----:B------:R-:W-:Y:S01]  /*4ad0*/  UISETP.NE.AND UP0, UPT, UR4, 0x400, UPT ;  /* 0x000004000400788c */ /* 0x000fe2000bf05270 */
[----:B------:R-:W-:-:S04]  /*4ae0*/  IADD3 R4, P0, PT, R6, 0x40, RZ ;  /* 0x0000004006047810 */ /* 0x000fc80007f1e0ff */
[----:B0-----:R-:W-:Y:S01]  /*4af0*/  IADD3.X R5, PT, PT, RZ, R7, RZ, P0, !PT ;  /* 0x00000007ff057210 */ /* 0x001fe200007fe4ff */
[----:B-----5:R-:W-:-:S05]  /*4b00*/  FADD R13, R0, R13 ;  /* 0x0000000d000d7221 */ /* 0x020fca0000000000 */
[----:B------:R2:W-:Y:S01]  /*4b10*/  STG.E desc[UR8][R2.64+0x1c], R13 ;  /* 0x00001c0d02007986 */ /* 0x0005e2000c101908 */
[----:B------:R-:W-:-:S04]  /*4b20*/  IADD3 R0, P1, PT, R2, 0x40, RZ ;  /* 0x0000004002007810 */ /* 0x000fc80007f3e0ff */
[----:B-1----:R-:W-:Y:S01]  /*4b30*/  IADD3.X R9, PT, PT, RZ, R3, RZ, P1, !PT ;  /* 0x00000003ff097210 */ /* 0x002fe20000ffe4ff */
[----:B------:R-:W-:Y:S08]  /*4b40*/  BRA.U UP0, `(.L_x_31) ;  /* 0xfffffff900d47547 */ /* 0x000ff0000b83ffff */
[----:B------:R-:W-:Y:S05]  /*4b50*/  EXIT ;  /* 0x000000000000794d */ /* 0x000fea0003800000 */
        .weak           $__internal_0_$__cuda_sm20_div_u16
        .type           $__internal_0_$__cuda_sm20_div_u16,@function
        .size           $__internal_0_$__cuda_sm20_div_u16,($__internal_1_$__cuda_sm20_rcp_rn_f32_slowpath - $__internal_0_$__cuda_sm20_div_u16)
$__internal_0_$__cuda_sm20_div_u16:
[----:B------:R-:W0:Y:S01]  /*4b60*/  I2F.U16 R6, R5 ;  /* 0x0000000500067306 */ /* 0x000e220000101000 */
[----:B------:R-:W-:Y:S01]  /*4b70*/  HFMA2 R7, -RZ, RZ, 15, 0 ;  /* 0x4b800000ff077431 */ /* 0x000fe200000001ff */
[----:B------:R-:W-:Y:S02]  /*4b80*/  I2FP.F32.U32.RZ R4, R4 ;  /* 0x0000000400047245 */ /* 0x000fe4000020d000 */
[C---:B0-----:R-:W-:Y:S02]  /*4b90*/  FSETP.GEU.AND P1, PT, |R6|.reuse, 1.175494350822287508e-38, PT ;  /* 0x008000000600780b */ /* 0x041fe40003f2e200 */
[----:B------:R-:W-:Y:S02]  /*4ba0*/  FSETP.GT.AND P0, PT, |R6|, 8.50705917302346158658e+37, PT ;  /* 0x7e8000000600780b */ /* 0x000fe40003f04200 */
[----:B------:R-:W-:-:S04]  /*4bb0*/  FSEL R7, R7, 1, !P1 ;  /* 0x3f80000007077808 */ /* 0x000fc80004800000 */
[----:B------:R-:W-:Y:S02]  /*4bc0*/  FSEL R7, R7, 0.25, !P0 ;  /* 0x3e80000007077808 */ /* 0x000fe40004000000 */
[----:B------:R-:W-:Y:S01]  /*4bd0*/  ISETP.NE.U32.AND P0, PT, R5, RZ, PT ;  /* 0x000000ff0500720c */ /* 0x000fe20003f05070 */
[----:B------:R-:W-:Y:S02]  /*4be0*/  HFMA2 R5, -RZ, RZ, 0, 0 ;  /* 0x00000000ff057431 */ /* 0x000fe400000001ff */
[----:B------:R-:W-:-:S06]  /*4bf0*/  FMUL R6, R6, R7 ;  /* 0x0000000706067220 */ /* 0x000fcc0000400000 */
[----:B------:R-:W0:Y:S02]  /*4c00*/  MUFU.RCP R6, R6 ;  /* 0x0000000600067308 */ /* 0x000e240000001000 */
[----:B0-----:R-:W-:-:S05]  /*4c10*/  FMUL R7, R7, R6 ;  /* 0x0000000607077220 */ /* 0x001fca0000400000 */
[----:B------:R-:W-:-:S05]  /*4c20*/  IADD3 R7, PT, PT, R7, 0x2, RZ ;  /* 0x0000000207077810 */ /* 0x000fca0007ffe0ff */
[----:B------:R-:W-:Y:S01]  /*4c30*/  FMUL.RZ R7, R4, R7 ;  /* 0x0000000704077220 */ /* 0x000fe2000040c000 */
[----:B------:R-:W-:-:S05]  /*4c40*/  IMAD.MOV.U32 R4, RZ, RZ, R9 ;  /* 0x000000ffff047224 */ /* 0x000fca00078e0009 */
[----:B------:R-:W0:Y:S02]  /*4c50*/  F2I.U32.TRUNC.NTZ R7, R7 ;  /* 0x0000000700077305 */ /* 0x000e24000020f000 */
[----:B0-----:R-:W-:Y:S02]  /*4c60*/  LOP3.LUT R8, R7, 0xffff, RZ, 0xc0, !PT ;  /* 0x0000ffff07087812 */ /* 0x001fe400078ec0ff */
[----:B------:R-:W-:Y:S01]  /*4c70*/  @!P0 MOV R8, 0xffffffff ;  /* 0xffffffff00088802 */ /* 0x000fe20000000f00 */
[----:B------:R-:W-:Y:S06]  /*4c80*/  RET.REL.NODEC R4 `(_Z20calculate_differenceILj512EEvPfS0_S0_S0_fS0_S0_) ;  /* 0xffffffb004dc7950 */ /* 0x000fec0003c3ffff */
        .weak           $__internal_1_$__cuda_sm20_rcp_rn_f32_slowpath
        .type           $__internal_1_$__cuda_sm20_rcp_rn_f32_slowpath,@function
        .size           $__internal_1_$__cuda_sm20_rcp_rn_f32_slowpath,(.L_x_44 - $__internal_1_$__cuda_sm20_rcp_rn_f32_slowpath)
$__internal_1_$__cuda_sm20_rcp_rn_f32_slowpath:
[----:B------:R-:W-:Y:S01]  /*4c90*/  SHF.L.U32 R8, R12, 0x1, RZ ;  /* 0x000000010c087819 */ /* 0x000fe200000006ff */
[----:B------:R-:W-:Y:S01]  /*4ca0*/  BSSY.RECONVERGENT B1, `(.L_x_32) ;  /* 0x0000031000017945 */ /* 0x000fe20003800200 */
[----:B------:R-:W-:Y:S02]  /*4cb0*/  MOV R5, R12 ;  /* 0x0000000c00057202 */ /* 0x000fe40000000f00 */
[----:B------:R-:W-:-:S04]  /*4cc0*/  SHF.R.U32.HI R8, RZ, 0x18, R8 ;  /* 0x00000018ff087819 */ /* 0x000fc80000011608 */
[----:B------:R-:W-:-:S13]  /*4cd0*/  ISETP.NE.U32.AND P0, PT, R8, RZ, PT ;  /* 0x000000ff0800720c */ /* 0x000fda0003f05070 */
[----:B------:R-:W-:Y:S05]  /*4ce0*/  @P0 BRA `(.L_x_33) ;  /* 0x0000000000280947 */ /* 0x000fea0003800000 */
[----:B------:R-:W-:-:S04]  /*4cf0*/  SHF.L.U32 R8, R5, 0x1, RZ ;  /* 0x0000000105087819 */ /* 0x000fc800000006ff */
[----:B------:R-:W-:-:S13]  /*4d00*/  ISETP.NE.AND P0, PT, R8, RZ, PT ;  /* 0x000000ff0800720c */ /* 0x000fda0003f05270 */
[----:B------:R-:W-:Y:S01]  /*4d10*/  @P0 FFMA R11, R5, 1.84467440737095516160e+19, RZ ;  /* 0x5f800000050b0823 */ /* 0x000fe200000000ff */
[----:B------:R-:W-:Y:S08]  /*4d20*/  @!P0 MUFU.RCP R9, R5 ;  /* 0x0000000500098308 */ /* 0x000ff00000001000 */
[----:B------:R-:W0:Y:S02]  /*4d30*/  @P0 MUFU.RCP R8, R11 ;  /* 0x0000000b00080308 */ /* 0x000e240000001000 */
[----:B0-----:R-:W-:-:S04]  /*4d40*/  @P0 FFMA R12, R11, R8, -1 ;  /* 0xbf8000000b0c0423 */ /* 0x001fc80000000008 */
[----:B------:R-:W-:-:S04]  /*4d50*/  @P0 FADD.FTZ R13, -R12, -RZ ;  /* 0x800000ff0c0d0221 */ /* 0x000fc80000010100 */
[----:B------:R-:W-:-:S04]  /*4d60*/  @P0 FFMA R8, R8, R13, R8 ;  /* 0x0000000d08080223 */ /* 0x000fc80000000008 */
[----:B------:R-:W-:Y:S01]  /*4d70*/  @P0 FFMA R9, R8, 1.84467440737095516160e+19, RZ ;  /* 0x5f80000008090823 */ /* 0x000fe200000000ff */
[----:B------:R-:W-:Y:S06]  /*4d80*/  BRA `(.L_x_34) ;  /* 0x0000000000887947 */ /* 0x000fec0003800000 */
.L_x_33:
[----:B------:R-:W-:-:S04]  /*4d90*/  IADD3 R15, PT, PT, R8, -0xfd, RZ ;  /* 0xffffff03080f7810 */ /* 0x000fc80007ffe0ff */
[----:B------:R-:W-:-:S13]  /*4da0*/  ISETP.GT.U32.AND P0, PT, R15, 0x1, PT ;  /* 0x000000010f00780c */ /* 0x000fda0003f04070 */
[----:B------:R-:W-:Y:S05]  /*4db0*/  @P0 BRA `(.L_x_35) ;  /* 0x0000000000780947 */ /* 0x000fea0003800000 */
[----:B------:R-:W-:Y:S01]  /*4dc0*/  LOP3.LUT R9, R5, 0x7fffff, RZ, 0xc0, !PT ;  /* 0x007fffff05097812 */ /* 0x000fe200078ec0ff */
[----:B------:R-:W-:Y:S01]  /*4dd0*/  HFMA2 R14, -RZ, RZ, 0, 1.78813934326171875e-07 ;  /* 0x00000003ff0e7431 */ /* 0x000fe200000001ff */
[----:B------:R-:W-:Y:S02]  /*4de0*/  IADD3 R8, PT, PT, R8, -0xfc, RZ ;  /* 0xffffff0408087810 */ /* 0x000fe40007ffe0ff */
[----:B------:R-:W-:-:S04]  /*4df0*/  LOP3.LUT R9, R9, 0x3f800000, RZ, 0xfc, !PT ;  /* 0x3f80000009097812 */ /* 0x000fc800078efcff */
[----:B------:R-:W0:Y:S01]  /*4e00*/  MUFU.RCP R12, R9 ;  /* 0x00000009000c7308 */ /* 0x000e220000001000 */
[----:B------:R-:W-:Y:S01]  /*4e10*/  SHF.L.U32 R14, R14, R15, RZ ;  /* 0x0000000f0e0e7219 */ /* 0x000fe200000006ff */
[----:B0-----:R-:W-:-:S04]  /*4e20*/  FFMA R11, R9, R12, -1 ;  /* 0xbf800000090b7423 */ /* 0x001fc8000000000c */
[----:B------:R-:W-:-:S04]  /*4e30*/  FADD.FTZ R11, -R11, -RZ ;  /* 0x800000ff0b0b7221 */ /* 0x000fc80000010100 */
[CCC-:B------:R-:W-:Y:S01]  /*4e40*/  FFMA.RM R13, R12.reuse, R11.reuse, R12.reuse ;  /* 0x0000000b0c0d7223 */ /* 0x1c0fe2000000400c */
[----:B------:R-:W-:-:S04]  /*4e50*/  FFMA.RP R12, R12, R11, R12 ;  /* 0x0000000b0c0c7223 */ /* 0x000fc8000000800c */
[C---:B------:R-:W-:Y:S02]  /*4e60*/  LOP3.LUT R11, R13.reuse, 0x7fffff, RZ, 0xc0, !PT ;  /* 0x007fffff0d0b7812 */ /* 0x040fe400078ec0ff */
[----:B------:R-:W-:Y:S02]  /*4e70*/  FSETP.NEU.FTZ.AND P0, PT, R13, R12, PT ;  /* 0x0000000c0d00720b */ /* 0x000fe40003f1d000 */
[----:B------:R-:W-:Y:S02]  /*4e80*/  LOP3.LUT R11, R11, 0x800000, RZ, 0xfc, !PT ;  /* 0x008000000b0b7812 */ /* 0x000fe400078efcff */
[----:B------:R-:W-:Y:S02]  /*4e90*/  SEL R12, RZ, 0xffffffff, !P0 ;  /* 0xffffffffff0c7807 */ /* 0x000fe40004000000 */
[----:B------:R-:W-:Y:S02]  /*4ea0*/  LOP3.LUT R14, R14, R11, RZ, 0xc0, !PT ;  /* 0x0000000b0e0e7212 */ /* 0x000fe400078ec0ff */
[----:B------:R-:W-:-:S02]  /*4eb0*/  IADD3 R12, PT, PT, -R12, RZ, RZ ;  /* 0x000000ff0c0c7210 */ /* 0x000fc40007ffe1ff */
[-C--:B------:R-:W-:Y:S02]  /*4ec0*/  SHF.R.U32.HI R14, RZ, R15.reuse, R14 ;  /* 0x0000000fff0e7219 */ /* 0x080fe4000001160e */
[--C-:B------:R-:W-:Y:S02]  /*4ed0*/  LOP3.LUT P1, RZ, R12, R15, R11.reuse, 0xf8, !PT ;  /* 0x0000000f0cff7212 */ /* 0x100fe4000782f80b */
[C---:B------:R-:W-:Y:S02]  /*4ee0*/  LOP3.LUT P0, RZ, R14.reuse, 0x1, RZ, 0xc0, !PT ;  /* 0x000000010eff7812 */ /* 0x040fe4000780c0ff */
[----:B------:R-:W-:Y:S02]  /*4ef0*/  LOP3.LUT P2, RZ, R14, 0x2, RZ, 0xc0, !PT ;  /* 0x000000020eff7812 */ /* 0x000fe4000784c0ff */
[----:B------:R-:W-:Y:S02]  /*4f00*/  SHF.R.U32.HI R8, RZ, R8, R11 ;  /* 0x00000008ff087219 */ /* 0x000fe4000001160b */
[----:B------:R-:W-:-:S02]  /*4f10*/  PLOP3.LUT P0, PT, P0, P1, P2, 0xe0, 0x0 ;  /* 0x000000000000781c */ /* 0x000fc40000703c20 */
[----:B------:R-:W-:Y:S02]  /*4f20*/  LOP3.LUT P1, RZ, R5, 0x7fffff, RZ, 0xc0, !PT ;  /* 0x007fffff05ff7812 */ /* 0x000fe4000782c0ff */
[----:B------:R-:W-:-:S04]  /*4f30*/  SEL R9, RZ, 0x1, !P0 ;  /* 0x00000001ff097807 */ /* 0x000fc80004000000 */
[----:B------:R-:W-:-:S04]  /*4f40*/  IADD3 R9, PT, PT, -R9, RZ, RZ ;  /* 0x000000ff09097210 */ /* 0x000fc80007ffe1ff */
[----:B------:R-:W-:-:S13]  /*4f50*/  ISETP.GE.AND P0, PT, R9, RZ, PT ;  /* 0x000000ff0900720c */ /* 0x000fda0003f06270 */
[----:B------:R-:W-:-:S04]  /*4f60*/  @!P0 IADD3 R8, PT, PT, R8, 0x1, RZ ;  /* 0x0000000108088810 */ /* 0x000fc80007ffe0ff */
[----:B------:R-:W-:-:S04]  /*4f70*/  @!P1 SHF.L.U32 R8, R8, 0x1, RZ ;  /* 0x0000000108089819 */ /* 0x000fc800000006ff */
[----:B------:R-:W-:Y:S01]  /*4f80*/  LOP3.LUT R9, R8, 0x80000000, R5, 0xf8, !PT ;  /* 0x8000000008097812 */ /* 0x000fe200078ef805 */
[----:B------:R-:W-:Y:S06]  /*4f90*/  BRA `(.L_x_34) ;  /* 0x0000000000047947 */ /* 0x000fec0003800000 */
.L_x_35:
[----:B------:R0:W1:Y:S02]  /*4fa0*/  MUFU.RCP R9, R5 ;  /* 0x0000000500097308 */ /* 0x0000640000001000 */
.L_x_34:
[----:B------:R-:W-:Y:S05]  /*4fb0*/  BSYNC.RECONVERGENT B1 ;  /* 0x0000000000017941 */ /* 0x000fea0003800200 */
.L_x_32:
[----:B------:R-:W-:-:S04]  /*4fc0*/  MOV R11, 0x0 ;  /* 0x00000000000b7802 */ /* 0x000fc80000000f00 */
[----:B01----:R-:W-:Y:S05]  /*4fd0*/  RET.REL.NODEC R10 `(_Z20calculate_differenceILj512EEvPfS0_S0_S0_fS0_S0_) ;  /* 0xffffffb00a087950 */ /* 0x003fea0003c3ffff */
.L_x_36:
        /* <DEDUP_REMOVED lines=10> */
.L_x_44:


//--------------------- .text._Z12block_reducePfS_i --------------------------
	.section	.text._Z12block_reducePfS_i,"ax",@progbits
	.align	128
        .global         _Z12block_reducePfS_i
        .type           _Z12block_reducePfS_i,@function
        .size           _Z12block_reducePfS_i,(.L_x_48 - _Z12block_reducePfS_i)
        .other          _Z12block_reducePfS_i,@"STO_CUDA_ENTRY STV_DEFAULT"
_Z12block_reducePfS_i:
.text._Z12block_reducePfS_i:
[----:B------:R-:W-:Y:S08]  /*0000*/  LDC R1, c[0x0][0x37c] ;  /* 0x0000df00ff017b82 */ /* 0x000ff00000000800 */
[----:B------:R-:W0:Y:S02]  /*0010*/  LDC R4, c[0x0][0x390] ;  /* 0x0000e400ff047b82 */ /* 0x000e240000000800 */
[----:B0-----:R-:W-:-:S13]  /*0020*/  ISETP.GE.AND P0, PT, R4, 0x1, PT ;  /* 0x000000010400780c */ /* 0x001fda0003f06270 */
[----:B------:R-:W-:Y:S05]  /*0030*/  @!P0 EXIT ;  /* 0x000000000000894d */ /* 0x000fea0003800000 */
[----:B------:R-:W0:Y:S01]  /*0040*/  S2R R0, SR_TID.X ;  /* 0x0000000000007919 */ /* 0x000e220000002100 */
[----:B------:R-:W0:Y:S01]  /*0050*/  S2UR UR4, SR_CTAID.X ;  /* 0x00000000000479c3 */ /* 0x000e220000002500 */
[----:B------:R-:W1:Y:S07]  /*0060*/  LDCU.64 UR6, c[0x0][0x358] ;  /* 0x00006b00ff0677ac */ /* 0x000e6e0008000a00 */
[----:B------:R-:W0:Y:S08]  /*0070*/  LDC R5, c[0x0][0x360] ;  /* 0x0000d800ff057b82 */ /* 0x000e300000000800 */
[----:B------:R-:W2:Y:S01]  /*0080*/  LDC.64 R2, c[0x0][0x388] ;  /* 0x0000e200ff027b82 */ /* 0x000ea20000000a00 */
[----:B------:R-:W-:-:S02]  /*0090*/  ISETP.GE.U32.AND P1, PT, R4, 0x10, PT ;  /* 0x000000100400780c */ /* 0x000fc40003f26070 */
[----:B------:R-:W-:Y:S01]  /*00a0*/  LOP3.LUT R10, R4, 0xf, RZ, 0xc0, !PT ;  /* 0x0000000f040a7812 */ /* 0x000fe200078ec0ff */
[----:B0-----:R-:W-:-:S04]  /*00b0*/  IMAD R0, R5, UR4, R0 ;  /* 0x0000000405007c24 */ /* 0x001fc8000f8e0200 */
[----:B--2---:R-:W-:Y:S01]  /*00c0*/  IMAD.WIDE R2, R0, 0x4, R2 ;  /* 0x0000000400027825 */ /* 0x004fe200078e0202 */
[----:B------:R-:W-:-:S04]  /*00d0*/  ISETP.NE.AND P0, PT, R10, RZ, PT ;  /* 0x000000ff0a00720c */ /* 0x000fc80003f05270 */
[----:B-1----:R0:W5:Y:S01]  /*00e0*/  LDG.E R11, desc[UR6][R2.64] ;  /* 0x00000006020b7981 */ /* 0x002162000c1e1900 */
[----:B------:R-:W-:Y:S01]  /*00f0*/  IMAD.MOV.U32 R5, RZ, RZ, RZ ;  /* 0x000000ffff057224 */ /* 0x000fe200078e00ff */
[----:B------:R-:W-:Y:S01]  /*0100*/  SHF.R.S32.HI R6, RZ, 0x1f, R0 ;  /* 0x0000001fff067819 */ /* 0x000fe20000011400 */
[----:B------:R-:W-:Y:S06]  /*0110*/  @!P1 BRA `(.L_x_37) ;  /* 0x0000000000f09947 */ /* 0x000fec0003800000 */
[----:B------:R-:W-:Y:S01]  /*0120*/  LOP3.LUT R5, R4, 0x7ffffff0, RZ, 0xc0, !PT ;  /* 0x7ffffff004057812 */ /* 0x000fe200078ec0ff */
[----:B------:R-:W1:Y:S04]  /*0130*/  LDCU.64 UR8, c[0x0][0x380] ;  /* 0x00007000ff0877ac */ /* 0x000e680008000a00 */
[----:B------:R-:W-:Y:S01]  /*0140*/  IMAD.MOV R7, RZ, RZ, -R5 ;  /* 0x000000ffff077224 */ /* 0x000fe200078e0a05 */
[----:B------:R-:W-:-:S06]  /*0150*/  UMOV UR4, URZ ;  /* 0x000000ff00047c82 */ /* 0x000fcc0008000000 */
.L_x_38:
[----:B------:R-:W-:-:S05]  /*0160*/  IADD3 R9, P1, PT, R0, UR4, RZ ;  /* 0x0000000400097c10 */ /* 0x000fca000ff3e0ff */
[----:B------:R-:W-:Y:S01]  /*0170*/  IMAD.X R12, RZ, RZ, R6, P1 ;  /* 0x000000ffff0c7224 */ /* 0x000fe200008e0606 */
[----:B-1----:R-:W-:-:S04]  /*0180*/  LEA R8, P1, R9, UR8, 0x2 ;  /* 0x0000000809087c11 */ /* 0x002fc8000f8210ff */
[----:B------:R-:W-:-:S05]  /*0190*/  LEA.HI.X R9, R9, UR9, R12, 0x2, P1 ;  /* 0x0000000909097c11 */ /* 0x000fca00088f140c */
[----:B------:R-:W2:Y:S02]  /*01a0*/  LDG.E R12, desc[UR6][R8.64] ;  /* 0x00000006080c7981 */ /* 0x000ea4000c1e1900 */
[----:B--23-5:R-:W-:-:S05]  /*01b0*/  FADD R11, R12, R11 ;  /* 0x0000000b0c0b7221 */ /* 0x02cfca0000000000 */
[----:B------:R1:W-:Y:S04]  /*01c0*/  STG.E desc[UR6][R2.64], R11 ;  /* 0x0000000b02007986 */ /* 0x0003e8000c101906 */
[----:B------:R-:W2:Y:S02]  /*01d0*/  LDG.E R12, desc[UR6][R8.64+0x1000] ;  /* 0x00100006080c7981 */ /* 0x000ea4000c1e1900 */
        /* <DEDUP_REMOVED lines=8> */
[----:B------:R-:W1:Y:S02]  /*0260*/  LDG.E R12, desc[UR6][R8.64+0x4000] ;  /* 0x00400006080c7981 */ /* 0x000e64000c1e1900 */
[----:B-1----:R-:W-:-:S05]  /*0270*/  FADD R11, R17, R12 ;  /* 0x0000000c110b7221 */ /* 0x002fca0000000000 */
        /* <DEDUP_REMOVED lines=12> */
[----:B------:R-:W-:Y:S04]  /*0340*/  STG.E desc[UR6][R2.64], R11 ;  /* 0x0000000b02007986 */ /* 0x000fe8000c101906 */
        /* <DEDUP_REMOVED lines=9> */
[----:B------:R-:W4:Y:S02]  /*03e0*/  LDG.E R12, desc[UR6][R8.64+0xc000] ;  /* 0x00c00006080c7981 */ /* 0x000f24000c1e1900 */
[----:B----4-:R-:W-:-:S05]  /*03f0*/  FADD R19, R17, R12 ;  /* 0x0000000c11137221 */ /* 0x010fca0000000000 */
[----:B------:R3:W-:Y:S04]  /*0400*/  STG.E desc[UR6][R2.64], R19 ;  /* 0x0000001302007986 */ /* 0x0007e8000c101906 */
[----:B------:R-:W1:Y:S02]  /*0410*/  LDG.E R12, desc[UR6][R8.64+0xd000] ;  /* 0x00d00006080c7981 */ /* 0x000e64000c1e1900 */
[----:B-1----:R-:W-:-:S05]  /*0420*/  FADD R13, R19, R12 ;  /* 0x0000000c130d7221 */ /* 0x002fca0000000000 */
[----:B------:R3:W-:Y:S04]  /*0430*/  STG.E desc[UR6][R2.64], R13 ;  /* 0x0000000d02007986 */ /* 0x0007e8000c101906 */
[----:B------:R-:W2:Y:S01]  /*0440*/  LDG.E R12, desc[UR6][R8.64+0xe000] ;  /* 0x00e00006080c7981 */ /* 0x000ea2000c1e1900 */
[----:B------:R-:W-:Y:S02]  /*0450*/  VIADD R7, R7, 0x10 ;  /* 0x0000001007077836 */ /* 0x000fe40000000000 */
[----:B--2---:R-:W-:-:S05]  /*0460*/  FADD R15, R13, R12 ;  /* 0x0000000c0d0f7221 */ /* 0x004fca0000000000 */
[----:B------:R3:W-:Y:S04]  /*0470*/  STG.E desc[UR6][R2.64], R15 ;  /* 0x0000000f02007986 */ /* 0x0007e8000c101906 */
[----:B------:R-:W2:Y:S01]  /*0480*/  LDG.E R12, desc[UR6][R8.64+0xf000] ;  /* 0x00f00006080c7981 */ /* 0x000ea2000c1e1900 */
[----:B------:R-:W-:Y:S01]  /*0490*/  ISETP.NE.AND P1, PT, R7, RZ, PT ;  /* 0x000000ff0700720c */ /* 0x000fe20003f25270 */
[----:B------:R-:W-:Y:S01]  /*04a0*/  UIADD3 UR4, UPT, UPT, UR4, 0x4000, URZ ;  /* 0x0000400004047890 */ /* 0x000fe2000fffe0ff */
[----:B--2---:R-:W-:-:S05]  /*04b0*/  FADD R11, R15, R12 ;  /* 0x0000000c0f0b7221 */ /* 0x004fca0000000000 */
[----:B------:R3:W-:Y:S06]  /*04c0*/  STG.E desc[UR6][R2.64], R11 ;  /* 0x0000000b02007986 */ /* 0x0007ec000c101906 */
[----:B------:R-:W-:Y:S05]  /*04d0*/  @P1 BRA `(.L_x_38) ;  /* 0xfffffffc00201947 */ /* 0x000fea000383ffff */
.L_x_37:
[----:B------:R-:W-:Y:S05]  /*04e0*/  @!P0 EXIT ;  /* 0x000000000000894d */ /* 0x000fea0003800000 */
[----:B------:R-:W-:Y:S02]  /*04f0*/  ISETP.GE.U32.AND P1, PT, R10, 0x8, PT ;  /* 0x000000080a00780c */ /* 0x000fe40003f26070 */
[----:B------:R-:W-:-:S04]  /*0500*/  LOP3.LUT R14, R4, 0x7, RZ, 0xc0, !PT ;  /* 0x00000007040e7812 */ /* 0x000fc800078ec0ff */
[----:B------:R-:W-:-:S07]  /*0510*/  ISETP.NE.AND P0, PT, R14, RZ, PT ;  /* 0x000000ff0e00720c */ /* 0x000fce0003f05270 */
[----:B------:R-:W-:Y:S06]  /*0520*/  @!P1 BRA `(.L_x_39) ;  /* 0x0000000400089947 */ /* 0x000fec0003800000 */
[----:B------:R-:W1:Y:S01]  /*0530*/  LDCU.64 UR4, c[0x0][0x380] ;  /* 0x00007000ff0477ac */ /* 0x000e620008000a00 */
[----:B------:R-:W-:-:S05]  /*0540*/  IMAD.SHL.U32 R7, R5, 0x400, RZ ;  /* 0x0000040005077824 */ /* 0x000fca00078e00ff */
[----:B------:R-:W-:-:S05]  /*0550*/  IADD3 R9, P1, PT, R0, R7, RZ ;  /* 0x0000000700097210 */ /* 0x000fca0007f3e0ff */
[----:B------:R-:W-:Y:S01]  /*0560*/  IMAD.X R10, RZ, RZ, R6, P1 ;  /* 0x000000ffff0a7224 */ /* 0x000fe200008e0606 */
[----:B-1----:R-:W-:-:S04]  /*0570*/  LEA R8, P1, R9, UR4, 0x2 ;  /* 0x0000000409087c11 */ /* 0x002fc8000f8210ff */
[----:B------:R-:W-:-:S05]  /*0580*/  LEA.HI.X R9, R9, UR5, R10, 0x2, P1 ;  /* 0x0000000509097c11 */ /* 0x000fca00088f140a */
[----:B------:R-:W2:Y:S01]  /*0590*/  LDG.E R8, desc[UR6][R8.64] ;  /* 0x0000000608087981 */ /* 0x000ea2000c1e1900 */
[----:B---3--:R-:W-:-:S04]  /*05a0*/  IADD3 R13, PT, PT, R7, 0x400, RZ ;  /* 0x00000400070d7810 */ /* 0x008fc80007ffe0ff */
[----:B------:R-:W-:-:S05]  /*05b0*/  IADD3 R13, P1, PT, R0, R13, RZ ;  /* 0x0000000d000d7210 */ /* 0x000fca0007f3e0ff */
[----:B------:R-:W-:Y:S01]  /*05c0*/  IMAD.X R10, RZ, RZ, R6, P1 ;  /* 0x000000ffff0a7224 */ /* 0x000fe200008e0606 */
[----:B------:R-:W-:-:S04]  /*05d0*/  LEA R12, P1, R13, UR4, 0x2 ;  /* 0x000000040d0c7c11 */ /* 0x000fc8000f8210ff */
[----:B------:R-:W-:Y:S01]  /*05e0*/  LEA.HI.X R13, R13, UR5, R10, 0x2, P1 ;  /* 0x000000050d0d7c11 */ /* 0x000fe200088f140a */
[----:B--2--5:R-:W-:-:S05]  /*05f0*/  FADD R11, R11, R8 ;  /* 0x000000080b0b7221 */ /* 0x024fca0000000000 */
[----:B------:R1:W-:Y:S04]  /*0600*/  STG.E desc[UR6][R2.64], R11 ;  /* 0x0000000b02007986 */ /* 0x0003e8000c101906 */
[----:B------:R-:W2:Y:S01]  /*0610*/  LDG.E R12, desc[UR6][R12.64] ;  /* 0x000000060c0c7981 */ /* 0x000ea2000c1e1900 */
[----:B------:R-:W-:-:S05]  /*0620*/  VIADD R15, R7, 0x800 ;  /* 0x00000800070f7836 */ /* 0x000fca0000000000 */
[----:B------:R-:W-:-:S05]  /*0630*/  IADD3 R15, P1, PT, R0, R15, RZ ;  /* 0x0000000f000f7210 */ /* 0x000fca0007f3e0ff */
[----:B------:R-:W-:Y:S01]  /*0640*/  IMAD.X R10, RZ, RZ, R6, P1 ;  /* 0x000000ffff0a7224 */ /* 0x000fe200008e0606 */
[----:B------:R-:W-:-:S04]  /*0650*/  LEA R8, P1, R15, UR4, 0x2 ;  /* 0x000000040f087c11 */ /* 0x000fc8000f8210ff */
[----:B------:R-:W-:Y:S01]  /*0660*/  LEA.HI.X R9, R15, UR5, R10, 0x2, P1 ;  /* 0x000000050f097c11 */ /* 0x000fe200088f140a */
[----:B--2---:R-:W-:-:S05]  /*0670*/  FADD R15, R11, R12 ;  /* 0x0000000c0b0f7221 */ /* 0x004fca0000000000 */
[----:B------:R2:W-:Y:S04]  /*0680*/  STG.E desc[UR6][R2.64], R15 ;  /* 0x0000000f02007986 */ /* 0x0005e8000c101906 */
[----:B------:R-:W3:Y:S01]  /*0690*/  LDG.E R8, desc[UR6][R8.64] ;  /* 0x0000000608087981 */ /* 0x000ee2000c1e1900 */
[----:B------:R-:W-:-:S05]  /*06a0*/  VIADD R17, R7, 0xc00 ;  /* 0x00000c0007117836 */ /* 0x000fca0000000000 */
[----:B------:R-:W-:-:S05]  /*06b0*/  IADD3 R17, P1, PT, R0, R17, RZ ;  /* 0x0000001100117210 */ /* 0x000fca0007f3e0ff */
[----:B------:R-:W-:Y:S01]  /*06c0*/  IMAD.X R12, RZ, RZ, R6, P1 ;  /* 0x000000ffff0c7224 */ /* 0x000fe200008e0606 */
[----:B------:R-:W-:-:S04]  /*06d0*/  LEA R10, P1, R17, UR4, 0x2 ;  /* 0x00000004110a7c11 */ /* 0x000fc8000f8210ff */
[----:B-1----:R-:W-:Y:S01]  /*06e0*/  LEA.HI.X R11, R17, UR5, R12, 0x2, P1 ;  /* 0x00000005110b7c11 */ /* 0x002fe200088f140c */
[----:B---3--:R-:W-:-:S05]  /*06f0*/  FADD R13, R15, R8 ;  /* 0x000000080f0d7221 */ /* 0x008fca0000000000 */
[----:B------:R1:W-:Y:S04]  /*0700*/  STG.E desc[UR6][R2.64], R13 ;  /* 0x0000000d02007986 */ /* 0x0003e8000c101906 */
[----:B------:R-:W2:Y:S01]  /*0710*/  LDG.E R10, desc[UR6][R10.64] ;  /* 0x000000060a0a7981 */ /* 0x000ea2000c1e1900 */
[----:B------:R-:W-:-:S04]  /*0720*/  IADD3 R17, PT, PT, R7, 0x1000, RZ ;  /* 0x0000100007117810 */ /* 0x000fc80007ffe0ff */
[----:B------:R-:W-:-:S05]  /*0730*/  IADD3 R17, P1, PT, R0, R17, RZ ;  /* 0x0000001100117210 */ /* 0x000fca0007f3e0ff */
[----:B------:R-:W-:Y:S01]  /*0740*/  IMAD.X R12, RZ, RZ, R6, P1 ;  /* 0x000000ffff0c7224 */ /* 0x000fe200008e0606 */
[----:B------:R-:W-:-:S04]  /*0750*/  LEA R8, P1, R17, UR4, 0x2 ;  /* 0x0000000411087c11 */ /* 0x000fc8000f8210ff */
[----:B------:R-:W-:Y:S01]  /*0760*/  LEA.HI.X R9, R17, UR5, R12, 0x2, P1 ;  /* 0x0000000511097c11 */ /* 0x000fe200088f140c */
[----:B--2---:R-:W-:-:S05]  /*0770*/  FADD R15, R13, R10 ;  /* 0x0000000a0d0f7221 */ /* 0x004fca0000000000 */
[----:B------:R2:W-:Y:S04]  /*0780*/  STG.E desc[UR6][R2.64], R15 ;  /* 0x0000000f02007986 */ /* 0x0005e8000c101906 */
[----:B------:R-:W1:Y:S01]  /*0790*/  LDG.E R8, desc[UR6][R8.64] ;  /* 0x0000000608087981 */ /* 0x000e62000c1e1900 */
[----:B------:R-:W-:-:S05]  /*07a0*/  VIADD R17, R7, 0x1400 ;  /* 0x0000140007117836 */ /* 0x000fca0000000000 */
[----:B------:R-:W-:-:S05]  /*07b0*/  IADD3 R17, P1, PT, R0, R17, RZ ;  /* 0x0000001100117210 */ /* 0x000fca0007f3e0ff */
[----:B------:R-:W-:Y:S01]  /*07c0*/  IMAD.X R12, RZ, RZ, R6, P1 ;  /* 0x000000ffff0c7224 */ /* 0x000fe200008e0606 */
[----:B------:R-:W-:-:S04]  /*07d0*/  LEA R10, P1, R17, UR4, 0x2 ;  /* 0x00000004110a7c11 */ /* 0x000fc8000f8210ff */
[----:B------:R-:W-:Y:S01]  /*07e0*/  LEA.HI.X R11, R17, UR5, R12, 0x2, P1 ;  /* 0x00000005110b7c11 */ /* 0x000fe200088f140c */
[----:B-1----:R-:W-:-:S05]  /*07f0*/  FADD R13, R15, R8 ;  /* 0x000000080f0d7221 */ /* 0x002fca0000000000 */
[----:B------:R1:W-:Y:S04]  /*0800*/  STG.E desc[UR6][R2.64], R13 ;  /* 0x0000000d02007986 */ /* 0x0003e8000c101906 */
[----:B------:R-:W2:Y:S01]  /*0810*/  LDG.E R10, desc[UR6][R10.64] ;  /* 0x000000060a0a7981 */ /* 0x000ea2000c1e1900 */
[----:B------:R-:W-:-:S05]  /*0820*/  VIADD R17, R7, 0x1800 ;  /* 0x0000180007117836 */ /* 0x000fca0000000000 */
[----:B------:R-:W-:-:S04]  /*0830*/  IADD3 R17, P1, PT, R0, R17, RZ ;  /* 0x0000001100117210 */ /* 0x000fc80007f3e0ff */
[----:B------:R-:W-:Y:S02]  /*0840*/  IADD3.X R12, PT, PT, RZ, R6, RZ, P1, !PT ;  /* 0x00000006ff0c7210 */ /* 0x000fe40000ffe4ff */
        /* <DEDUP_REMOVED lines=12> */
[----:B------:R-:W3:Y:S01]  /*0910*/  LDG.E R12, desc[UR6][R12.64] ;  /* 0x000000060c0c7981 */ /* 0x000ee2000c1e1900 */
[----:B------:R-:W-:Y:S02]  /*0920*/  VIADD R5, R5, 0x8 ;  /* 0x0000000805057836 */ /* 0x000fe40000000000 */
[----:B---3--:R-:W-:-:S05]  /*0930*/  FADD R11, R7, R12 ;  /* 0x0000000c070b7221 */ /* 0x008fca0000000000 */
[----:B------:R2:W-:Y:S02]  /*0940*/  STG.E desc[UR6][R2.64], R11 ;  /* 0x0000000b02007986 */ /* 0x0005e4000c101906 */
.L_x_39:
[----:B------:R-:W-:Y:S05]  /*0950*/  @!P0 EXIT ;  /* 0x000000000000894d */ /* 0x000fea0003800000 */
[----:B------:R-:W-:Y:S02]  /*0960*/  ISETP.GE.U32.AND P1, PT, R14, 0x4, PT ;  /* 0x000000040e00780c */ /* 0x000fe40003f26070 */
[----:B------:R-:W-:-:S04]  /*0970*/  LOP3.LUT R4, R4, 0x3, RZ, 0xc0, !PT ;  /* 0x0000000304047812 */ /* 0x000fc800078ec0ff */
[----:B------:R-:W-:-:S07]  /*0980*/  ISETP.NE.AND P0, PT, R4, RZ, PT ;  /* 0x000000ff0400720c */ /* 0x000fce0003f05270 */
[----:B------:R-:W-:Y:S06]  /*0990*/  @!P1 BRA `(.L_x_40) ;  /* 0x0000000000889947 */ /* 0x000fec0003800000 */
[----:B------:R-:W1:Y:S01]  /*09a0*/  LDCU.64 UR4, c[0x0][0x380] ;  /* 0x00007000ff0477ac */ /* 0x000e620008000a00 */
[----:B--23--:R-:W-:-:S05]  /*09b0*/  IMAD.SHL.U32 R15, R5, 0x400, RZ ;  /* 0x00000400050f7824 */ /* 0x00cfca00078e00ff */
[----:B------:R-:W-:-:S04]  /*09c0*/  IADD3 R7, P1, PT, R0, R15, RZ ;  /* 0x0000000f00077210 */ /* 0x000fc80007f3e0ff */
[----:B------:R-:W-:Y:S02]  /*09d0*/  IADD3.X R10, PT, PT, RZ, R6, RZ, P1, !PT ;  /* 0x00000006ff0a7210 */ /* 0x000fe40000ffe4ff */
[----:B-1----:R-:W-:-:S04]  /*09e0*/  LEA R8, P1, R7, UR4, 0x2 ;  /* 0x0000000407087c11 */ /* 0x002fc8000f8210ff */
[----:B------:R-:W-:-:S05]  /*09f0*/  LEA.HI.X R9, R7, UR5, R10, 0x2, P1 ;  /* 0x0000000507097c11 */ /* 0x000fca00088f140a */
[----:B------:R-:W2:Y:S01]  /*0a00*/  LDG.E R8, desc[UR6][R8.64] ;  /* 0x0000000608087981 */ /* 0x000ea2000c1e1900 */
[----:B------:R-:W-:-:S05]  /*0a10*/  VIADD R7, R15, 0x400 ;  /* 0x000004000f077836 */ /* 0x000fca0000000000 */
        /* <DEDUP_REMOVED lines=23> */
[----:B------:R-:W-:Y:S02]  /*0b90*/  VIADD R5, R5, 0x4 ;  /* 0x0000000405057836 */ /* 0x000fe40000000000 */
[----:B-1----:R-:W-:-:S05]  /*0ba0*/  FADD R11, R15, R12 ;  /* 0x0000000c0f0b7221 */ /* 0x002fca0000000000 */
[----:B------:R4:W-:Y:S02]  /*0bb0*/  STG.E desc[UR6][R2.64], R11 ;  /* 0x0000000b02007986 */ /* 0x0009e4000c101906 */
.L_x_40:
[----:B------:R-:W-:Y:S05]  /*0bc0*/  @!P0 EXIT ;  /* 0x000000000000894d */ /* 0x000fea0003800000 */
[----:B------:R-:W2:Y:S01]  /*0bd0*/  LDCU.64 UR4, c[0x0][0x380] ;  /* 0x00007000ff0477ac */ /* 0x000ea20008000a00 */
[----:B------:R-:W-:Y:S01]  /*0be0*/  LEA R5, P0, R5, R0, 0xa ;  /* 0x0000000005057211 */ /* 0x000fe200078050ff */
[----:B------:R-:W-:-:S04]  /*0bf0*/  IMAD.MOV R0, RZ, RZ, -R4 ;  /* 0x000000ffff007224 */ /* 0x000fc800078e0a04 */
[----:B------:R-:W-:Y:S01]  /*0c00*/  IMAD.X R6, RZ, RZ, R6, P0 ;  /* 0x000000ffff067224 */ /* 0x000fe200000e0606 */
[----:B--2-4-:R-:W-:-:S04]  /*0c10*/  LEA R7, P1, R5, UR4, 0x2 ;  /* 0x0000000405077c11 */ /* 0x014fc8000f8210ff */
[----:B------:R-:W-:-:S09]  /*0c20*/  LEA.HI.X R6, R5, UR5, R6, 0x2, P1 ;  /* 0x0000000505067c11 */ /* 0x000fd200088f1406 */
.L_x_41:
[----:B------:R-:W-:Y:S01]  /*0c30*/  MOV R4, R7 ;  /* 0x0000000700047202 */ /* 0x000fe20000000f00 */
[----:B------:R-:W-:-:S05]  /*0c40*/  IMAD.MOV.U32 R5, RZ, RZ, R6 ;  /* 0x000000ffff057224 */ /* 0x000fca00078e0006 */
[----:B------:R-:W3:Y:S01]  /*0c50*/  LDG.E R4, desc[UR6][R4.64] ;  /* 0x0000000604047981 */ /* 0x000ee2000c1e1900 */
[----:B------:R-:W-:Y:S01]  /*0c60*/  VIADD R0, R0, 0x1 ;  /* 0x0000000100007836 */ /* 0x000fe20000000000 */
[----:B------:R-:W-:-:S04]  /*0c70*/  IADD3 R7, P1, PT, R7, 0x1000, RZ ;  /* 0x0000100007077810 */ /* 0x000fc80007f3e0ff */
[----:B------:R-:W-:Y:S01]  /*0c80*/  ISETP.NE.AND P0, PT, R0, RZ, PT ;  /* 0x000000ff0000720c */ /* 0x000fe20003f05270 */
[----:B------:R-:W-:Y:S02]  /*0c90*/  IMAD.X R6, RZ, RZ, R6, P1 ;  /* 0x000000ffff067224 */ /* 0x000fe400008e0606 */
[----:B-1-3-5:R-:W-:-:S05]  /*0ca0*/  FADD R11, R4, R11 ;  /* 0x0000000b040b7221 */ /* 0x02afca0000000000 */
[----:B------:R1:W-:Y:S05]  /*0cb0*/  STG.E desc[UR6][R2.64], R11 ;  /* 0x0000000b02007986 */ /* 0x0003ea000c101906 */
[----:B------:R-:W-:Y:S05]  /*0cc0*/  @P0 BRA `(.L_x_41) ;  /* 0xfffffffc00d80947 */ /* 0x000fea000383ffff */
[----:B------:R-:W-:Y:S05]  /*0cd0*/  EXIT ;  /* 0x000000000000794d */ /* 0x000fea0003800000 */
.L_x_42:
        /* <DEDUP_REMOVED lines=10> */
.L_x_48:


//--------------------- .nv.shared.reserved.0     --------------------------
	.section	.nv.shared.reserved.0,"aw",@nobits
	.weak		__nv_reservedSMEM_offset_0_alias
	.size		__nv_reservedSMEM_offset_0_alias, 0, 64
	.other		__nv_reservedSMEM_offset_0_alias,@"STO_CUDA_RESERVED_SHARED STV_DEFAULT"
__nv_reservedSMEM_offset_0_alias:
	.zero		0
	.zero		64


//--------------------- .nv.global                --------------------------
	.section	.nv.global,"aw",@nobits
.nv.global:
	.type		_ZN34_INTERNAL_92033027_4_k_cu_e452a0da6thrust24THRUST_300001_SM_1000_NS3seqE,@object
	.size		_ZN34_INTERNAL_92033027_4_k_cu_e452a0da6thrust24THRUST_300001_SM_1000_NS3seqE,(_ZN34_INTERNAL_92033027_4_k_cu_e452a0da4cuda3std3__48in_placeE - _ZN34_INTERNAL_92033027_4_k_cu_e452a0da6thrust24THRUST_300001_SM_1000_NS3seqE)
_ZN34_INTERNAL_92033027_4_k_cu_e452a0da6thrust24THRUST_300001_SM_1000_NS3seqE:
	.zero		1
	.type		_ZN34_INTERNAL_92033027_4_k_cu_e452a0da4cuda3std3__48in_placeE,@object
	.size		_ZN34_INTERNAL_92033027_4_k_cu_e452a0da4cuda3std3__48in_placeE,(_ZN34_INTERNAL_92033027_4_k_cu_e452a0da4cuda3std6ranges3__45__cpo4sizeE - _ZN34_INTERNAL_92033027_4_k_cu_e452a0da4cuda3std3__48in_placeE)
_ZN34_INTERNAL_92033027_4_k_cu_e452a0da4cuda3std3__48in_placeE:
	.zero		1
	.type		_ZN34_INTERNAL_92033027_4_k_cu_e452a0da4cuda3std6ranges3__45__cpo4sizeE,@object
	.size		_ZN34_INTERNAL_92033027_4_k_cu_e452a0da4cuda3std6ranges3__45__cpo4sizeE,(_ZN34_INTERNAL_92033027_4_k_cu_e452a0da6thrust24THRUST_300001_SM_1000_NS12placeholders2_3E - _ZN34_INTERNAL_92033027_4_k_cu_e452a0da4cuda3std6ranges3__45__cpo4sizeE)
_ZN34_INTERNAL_92033027_4_k_cu_e452a0da4cuda3std6ranges3__45__cpo4sizeE:
	.zero		1
	.type		_ZN34_INTERNAL_92033027_4_k_cu_e452a0da6thrust24THRUST_300001_SM_1000_NS12placeholders2_3E,@object
	.size		_ZN34_INTERNAL_92033027_4_k_cu_e452a0da6thrust24THRUST_300001_SM_1000_NS12placeholders2_3E,(_ZN34_INTERNAL_92033027_4_k_cu_e452a0da4cuda3std3__45__cpo6cbeginE - _ZN34_INTERNAL_92033027_4_k_cu_e452a0da6thrust24THRUST_300001_SM_1000_NS12placeholders2_3E)
_ZN34_INTERNAL_92033027_4_k_cu_e452a0da6thrust24THRUST_300001_SM_1000_NS12placeholders2_3E:
	.zero		1
	.type		_ZN34_INTERNAL_92033027_4_k_cu_e452a0da4cuda3std3__45__cpo6cbeginE,@object
	.size		_ZN34_INTERNAL_92033027_4_k_cu_e452a0da4cuda3std3__45__cpo6cbeginE,(_ZN34_INTERNAL_92033027_4_k_cu_e452a0da4cuda3std6ranges3__45__cpo6cbeginE - _ZN34_INTERNAL_92033027_4_k_cu_e452a0da4cuda3std3__45__cpo6cbeginE)
_ZN34_INTERNAL_92033027_4_k_cu_e452a0da4cuda3std3__45__cpo6cbeginE:
	.zero		1
	.type		_ZN34_INTERNAL_92033027_4_k_cu_e452a0da4cuda3std6ranges3__45__cpo6cbeginE,@object
	.size		_ZN34_INTERNAL_92033027_4_k_cu_e452a0da4cuda3std6ranges3__45__cpo6cbeginE,(_ZN34_INTERNAL_92033027_4_k_cu_e452a0da6thrust24THRUST_300001_SM_1000_NS12placeholders2_7E - _ZN34_INTERNAL_92033027_4_k_cu_e452a0da4cuda3std6ranges3__45__cpo6cbeginE)
_ZN34_INTERNAL_92033027_4_k_cu_e452a0da4cuda3std6ranges3__45__cpo6cbeginE:
	.zero		1
	.type		_ZN34_INTERNAL_92033027_4_k_cu_e452a0da6thrust24THRUST_300001_SM_1000_NS12placeholders2_7E,@object
	.size		_ZN34_INTERNAL_92033027_4_k_cu_e452a0da6thrust24THRUST_300001_SM_1000_NS12placeholders2_7E,(_ZN34_INTERNAL_92033027_4_k_cu_e452a0da4cuda3std3__45__cpo7crbeginE - _ZN34_INTERNAL_92033027_4_k_cu_e452a0da6thrust24THRUST_300001_SM_1000_NS12placeholders2_7E)
_ZN34_INTERNAL_92033027_4_k_cu_e452a0da6thrust24THRUST_300001_SM_1000_NS12placeholders2_7E:
	.zero		1
	.type		_ZN34_INTERNAL_92033027_4_k_cu_e452a0da4cuda3std3__45__cpo7crbeginE,@object
	.size		_ZN34_INTERNAL_92033027_4_k_cu_e452a0da4cuda3std3__45__cpo7crbeginE,(_ZN34_INTERNAL_92033027_4_k_cu_e452a0da4cuda3std6ranges3__45__cpo4nextE - _ZN34_INTERNAL_92033027_4_k_cu_e452a0da4cuda3std3__45__cpo7crbeginE)
_ZN34_INTERNAL_92033027_4_k_cu_e452a0da4cuda3std3__45__cpo7crbeginE:
	.zero		1
	.type		_ZN34_INTERNAL_92033027_4_k_cu_e452a0da4cuda3std6ranges3__45__cpo4nextE,@object
	.size		_ZN34_INTERNAL_92033027_4_k_cu_e452a0da4cuda3std6ranges3__45__cpo4nextE,(_ZN34_INTERNAL_92033027_4_k_cu_e452a0da4cuda3std6ranges3__45__cpo4swapE - _ZN34_INTERNAL_92033027_4_k_cu_e452a0da4cuda3std6ranges3__45__cpo4nextE)
_ZN34_INTERNAL_92033027_4_k_cu_e452a0da4cuda3std6ranges3__45__cpo4nextE:
	.zero		1
	.type		_ZN34_INTERNAL_92033027_4_k_cu_e452a0da4cuda3std6ranges3__45__cpo4swapE,@object
	.size		_ZN34_INTERNAL_92033027_4_k_cu_e452a0da4cuda3std6ranges3__45__cpo4swapE,(_ZN34_INTERNAL_92033027_4_k_cu_e452a0da6thrust24THRUST_300001_SM_1000_NS8cuda_cub10par_nosyncE - _ZN34_INTERNAL_92033027_4_k_cu_e452a0da4cuda3std6ranges3__45__cpo4swapE)
_ZN34_INTERNAL_92033027_4_k_cu_e452a0da4cuda3std6ranges3__45__cpo4swapE:
	.zero		1
	.type		_ZN34_INTERNAL_92033027_4_k_cu_e452a0da6thrust24THRUST_300001_SM_1000_NS8cuda_cub10par_nosyncE,@object
	.size		_ZN34_INTERNAL_92033027_4_k_cu_e452a0da6thrust24THRUST_300001_SM_1000_NS8cuda_cub10par_nosyncE,(_ZN34_INTERNAL_92033027_4_k_cu_e452a0da6thrust24THRUST_300001_SM_1000_NS12placeholders2_9E - _ZN34_INTERNAL_92033027_4_k_cu_e452a0da6thrust24THRUST_300001_SM_1000_NS8cuda_cub10par_nosyncE)
_ZN34_INTERNAL_92033027_4_k_cu_e452a0da6thrust24THRUST_300001_SM_1000_NS8cuda_cub10par_nosyncE:
	.zero		1
	.type		_ZN34_INTERNAL_92033027_4_k_cu_e452a0da6thrust24THRUST_300001_SM_1000_NS12placeholders2_9E,@object
	.size		_ZN34_INTERNAL_92033027_4_k_cu_e452a0da6thrust24THRUST_300001_SM_1000_NS12placeholders2_9E,(_ZN34_INTERNAL_92033027_4_k_cu_e452a0da4cuda3std3__436_GLOBAL__N__92033027_4_k_cu_e452a0da6ignoreE - _ZN34_INTERNAL_92033027_4_k_cu_e452a0da6thrust24THRUST_300001_SM_1000_NS12placeholders2_9E)
_ZN34_INTERNAL_92033027_4_k_cu_e452a0da6thrust24THRUST_300001_SM_1000_NS12placeholders2_9E:
	.zero		1
	.type		_ZN34_INTERNAL_92033027_4_k_cu_e452a0da4cuda3std3__436_GLOBAL__N__92033027_4_k_cu_e452a0da6ignoreE,@object
	.size		_ZN34_INTERNAL_92033027_4_k_cu_e452a0da4cuda3std3__436_GLOBAL__N__92033027_4_k_cu_e452a0da6ignoreE,(_ZN34_INTERNAL_92033027_4_k_cu_e452a0da4cuda3std6ranges3__45__cpo4dataE - _ZN34_INTERNAL_92033027_4_k_cu_e452a0da4cuda3std3__436_GLOBAL__N__92033027_4_k_cu_e452a0da6ignoreE)
_ZN34_INTERNAL_92033027_4_k_cu_e452a0da4cuda3std3__436_GLOBAL__N__92033027_4_k_cu_e452a0da6ignoreE:
	.zero		1
	.type		_ZN34_INTERNAL_92033027_4_k_cu_e452a0da4cuda3std6ranges3__45__cpo4dataE,@object
	.size		_ZN34_INTERNAL_92033027_4_k_cu_e452a0da4cuda3std6ranges3__45__cpo4dataE,(_ZN34_INTERNAL_92033027_4_k_cu_e452a0da6thrust24THRUST_300001_SM_1000_NS12placeholders2_1E - _ZN34_INTERNAL_92033027_4_k_cu_e452a0da4cuda3std6ranges3__45__cpo4dataE)
_ZN34_INTERNAL_92033027_4_k_cu_e452a0da4cuda3std6ranges3__45__cpo4dataE:
	.zero		1
	.type		_ZN34_INTERNAL_92033027_4_k_cu_e452a0da6thrust24THRUST_300001_SM_1000_NS12placeholders2_1E,@object
	.size		_ZN34_INTERNAL_92033027_4_k_cu_e452a0da6thrust24THRUST_300001_SM_1000_NS12placeholders2_1E,(_ZN34_INTERNAL_92033027_4_k_cu_e452a0da4cuda3std3__45__cpo5beginE - _ZN34_INTERNAL_92033027_4_k_cu_e452a0da6thrust24THRUST_300001_SM_1000_NS12placeholders2_1E)
_ZN34_INTERNAL_92033027_4_k_cu_e452a0da6thrust24THRUST_300001_SM_1000_NS12placeholders2_1E:
	.zero		1
	.type		_ZN34_INTERNAL_92033027_4_k_cu_e452a0da4cuda3std3__45__cpo5beginE,@object
	.size		_ZN34_INTERNAL_92033027_4_k_cu_e452a0da4cuda3std3__45__cpo5beginE,(_ZN34_INTERNAL_92033027_4_k_cu_e452a0da4cuda3std6ranges3__45__cpo5beginE - _ZN34_INTERNAL_92033027_4_k_cu_e452a0da4cuda3std3__45__cpo5beginE)
_ZN34_INTERNAL_92033027_4_k_cu_e452a0da4cuda3std3__45__cpo5beginE:
	.zero		1
	.type		_ZN34_INTERNAL_92033027_4_k_cu_e452a0da4cuda3std6ranges3__45__cpo5beginE,@object
	.size		_ZN34_INTERNAL_92033027_4_k_cu_e452a0da4cuda3std6ranges3__45__cpo5beginE,(_ZN34_INTERNAL_92033027_4_k_cu_e452a0da6thrust24THRUST_300001_SM_1000_NS12placeholders2_5E - _ZN34_INTERNAL_92033027_4_k_cu_e452a0da4cuda3std6ranges3__45__cpo5beginE)
_ZN34_INTERNAL_92033027_4_k_cu_e452a0da4cuda3std6ranges3__45__cpo5beginE:
	.zero		1
	.type		_ZN34_INTERNAL_92033027_4_k_cu_e452a0da6thrust24THRUST_300001_SM_1000_NS12placeholders2_5E,@object
	.size		_ZN34_INTERNAL_92033027_4_k_cu_e452a0da6thrust24THRUST_300001_SM_1000_NS12placeholders2_5E,(_ZN34_INTERNAL_92033027_4_k_cu_e452a0da4cuda3std3__45__cpo6rbeginE - _ZN34_INTERNAL_92033027_4_k_cu_e452a0da6thrust24THRUST_300001_SM_1000_NS12placeholders2_5E)
_ZN34_INTERNAL_92033027_4_k_cu_e452a0da6thrust24THRUST_300001_SM_1000_NS12placeholders2_5E:
	.zero		1
	.type		_ZN34_INTERNAL_92033027_4_k_cu_e452a0da4cuda3std3__45__cpo6rbeginE,@object
	.size		_ZN34_INTERNAL_92033027_4_k_cu_e452a0da4cuda3std3__45__cpo6rbeginE,(_ZN34_INTERNAL_92033027_4_k_cu_e452a0da4cuda3std6ranges3__45__cpo7advanceE - _ZN34_INTERNAL_92033027_4_k_cu_e452a0da4cuda3std3__45__cpo6rbeginE)
_ZN34_INTERNAL_92033027_4_k_cu_e452a0da4cuda3std3__45__cpo6rbeginE:
	.zero		1
	.type		_ZN34_INTERNAL_92033027_4_k_cu_e452a0da4cuda3std6ranges3__45__cpo7advanceE,@object
	.size		_ZN34_INTERNAL_92033027_4_k_cu_e452a0da4cuda3std6ranges3__45__cpo7advanceE,(_ZN34_INTERNAL_92033027_4_k_cu_e452a0da4cuda3std3__47nulloptE - _ZN34_INTERNAL_92033027_4_k_cu_e452a0da4cuda3std6ranges3__45__cpo7advanceE)
_ZN34_INTERNAL_92033027_4_k_cu_e452a0da4cuda3std6ranges3__45__cpo7advanceE:
	.zero		1
	.type		_ZN34_INTERNAL_92033027_4_k_cu_e452a0da4cuda3std3__47nulloptE,@object
	.size		_ZN34_INTERNAL_92033027_4_k_cu_e452a0da4cuda3std3__47nulloptE,(_ZN34_INTERNAL_92033027_4_k_cu_e452a0da4cuda3std6ranges3__45__cpo8distanceE - _ZN34_INTERNAL_92033027_4_k_cu_e452a0da4cuda3std3__47nulloptE)
_ZN34_INTERNAL_92033027_4_k_cu_e452a0da4cuda3std3__47nulloptE:
	.zero		1
	.type		_ZN34_INTERNAL_92033027_4_k_cu_e452a0da4cuda3std6ranges3__45__cpo8distanceE,@object
	.size		_ZN34_INTERNAL_92033027_4_k_cu_e452a0da4cuda3std6ranges3__45__cpo8distanceE,(_ZN34_INTERNAL_92033027_4_k_cu_e452a0da6thrust24THRUST_300001_SM_1000_NS12placeholders3_10E - _ZN34_INTERNAL_92033027_4_k_cu_e452a0da4cuda3std6ranges3__45__cpo8distanceE)
_ZN34_INTERNAL_92033027_4_k_cu_e452a0da4cuda3std6ranges3__45__cpo8distanceE:
	.zero		1
	.type		_ZN34_INTERNAL_92033027_4_k_cu_e452a0da6thrust24THRUST_300001_SM_1000_NS12placeholders3_10E,@object
	.size		_ZN34_INTERNAL_92033027_4_k_cu_e452a0da6thrust24THRUST_300001_SM_1000_NS12placeholders3_10E,(_ZN34_INTERNAL_92033027_4_k_cu_e452a0da4cuda3std3__419piecewise_constructE - _ZN34_INTERNAL_92033027_4_k_cu_e452a0da6thrust24THRUST_300001_SM_1000_NS12placeholders3_10E)
_ZN34_INTERNAL_92033027_4_k_cu_e452a0da6thrust24THRUST_300001_SM_1000_NS12placeholders3_10E:
	.zero		1
	.type		_ZN34_INTERNAL_92033027_4_k_cu_e452a0da4cuda3std3__419piecewise_constructE,@object
	.size		_ZN34_INTERNAL_92033027_4_k_cu_e452a0da4cuda3std3__419piecewise_constructE,(_ZN34_INTERNAL_92033027_4_k_cu_e452a0da4cuda3std6ranges3__45__cpo5cdataE - _ZN34_INTERNAL_92033027_4_k_cu_e452a0da4cuda3std3__419piecewise_constructE)
_ZN34_INTERNAL_92033027_4_k_cu_e452a0da4cuda3std3__419piecewise_constructE:
	.zero		1
	.type		_ZN34_INTERNAL_92033027_4_k_cu_e452a0da4cuda3std6ranges3__45__cpo5cdataE,@object
	.size		_ZN34_INTERNAL_92033027_4_k_cu_e452a0da4cuda3std6ranges3__45__cpo5cdataE,(_ZN34_INTERNAL_92033027_4_k_cu_e452a0da6thrust24THRUST_300001_SM_1000_NS12placeholders2_2E - _ZN34_INTERNAL_92033027_4_k_cu_e452a0da4cuda3std6ranges3__45__cpo5cdataE)
_ZN34_INTERNAL_92033027_4_k_cu_e452a0da4cuda3std6ranges3__45__cpo5cdataE:
	.zero		1
	.type		_ZN34_INTERNAL_92033027_4_k_cu_e452a0da6thrust24THRUST_300001_SM_1000_NS12placeholders2_2E,@object
	.size		_ZN34_INTERNAL_92033027_4_k_cu_e452a0da6thrust24THRUST_300001_SM_1000_NS12placeholders2_2E,(_ZN34_INTERNAL_92033027_4_k_cu_e452a0da4cuda3std3__45__cpo3endE - _ZN34_INTERNAL_92033027_4_k_cu_e452a0da6thrust24THRUST_300001_SM_1000_NS12placeholders2_2E)
_ZN34_INTERNAL_92033027_4_k_cu_e452a0da6thrust24THRUST_300001_SM_1000_NS12placeholders2_2E:
	.zero		1
	.type		_ZN34_INTERNAL_92033027_4_k_cu_e452a0da4cuda3std3__45__cpo3endE,@object
	.size		_ZN34_INTERNAL_92033027_4_k_cu_e452a0da4cuda3std3__45__cpo3endE,(_ZN34_INTERNAL_92033027_4_k_cu_e452a0da4cuda3std6ranges3__45__cpo3endE - _ZN34_INTERNAL_92033027_4_k_cu_e452a0da4cuda3std3__45__cpo3endE)
_ZN34_INTERNAL_92033027_4_k_cu_e452a0da4cuda3std3__45__cpo3endE:
	.zero		1
	.type		_ZN34_INTERNAL_92033027_4_k_cu_e452a0da4cuda3std6ranges3__45__cpo3endE,@object
	.size		_ZN34_INTERNAL_92033027_4_k_cu_e452a0da4cuda3std6ranges3__45__cpo3endE,(_ZN34_INTERNAL_92033027_4_k_cu_e452a0da6thrust24THRUST_300001_SM_1000_NS12placeholders2_6E - _ZN34_INTERNAL_92033027_4_k_cu_e452a0da4cuda3std6ranges3__45__cpo3endE)
_ZN34_INTERNAL_92033027_4_k_cu_e452a0da4cuda3std6ranges3__45__cpo3endE:
	.zero		1
	.type		_ZN34_INTERNAL_92033027_4_k_cu_e452a0da6thrust24THRUST_300001_SM_1000_NS12placeholders2_6E,@object
	.size		_ZN34_INTERNAL_92033027_4_k_cu_e452a0da6thrust24THRUST_300001_SM_1000_NS12placeholders2_6E,(_ZN34_INTERNAL_92033027_4_k_cu_e452a0da4cuda3std3__45__cpo4rendE - _ZN34_INTERNAL_92033027_4_k_cu_e452a0da6thrust24THRUST_300001_SM_1000_NS12placeholders2_6E)
_ZN34_INTERNAL_92033027_4_k_cu_e452a0da6thrust24THRUST_300001_SM_1000_NS12placeholders2_6E:
	.zero		1
	.type		_ZN34_INTERNAL_92033027_4_k_cu_e452a0da4cuda3std3__45__cpo4rendE,@object
	.size		_ZN34_INTERNAL_92033027_4_k_cu_e452a0da4cuda3std3__45__cpo4rendE,(_ZN34_INTERNAL_92033027_4_k_cu_e452a0da4cuda3std6ranges3__45__cpo9iter_swapE - _ZN34_INTERNAL_92033027_4_k_cu_e452a0da4cuda3std3__45__cpo4rendE)
_ZN34_INTERNAL_92033027_4_k_cu_e452a0da4cuda3std3__45__cpo4rendE:
	.zero		1
	.type		_ZN34_INTERNAL_92033027_4_k_cu_e452a0da4cuda3std6ranges3__45__cpo9iter_swapE,@object
	.size		_ZN34_INTERNAL_92033027_4_k_cu_e452a0da4cuda3std6ranges3__45__cpo9iter_swapE,(_ZN34_INTERNAL_92033027_4_k_cu_e452a0da4cuda3std3__48unexpectE - _ZN34_INTERNAL_92033027_4_k_cu_e452a0da4cuda3std6ranges3__45__cpo9iter_swapE)
_ZN34_INTERNAL_92033027_4_k_cu_e452a0da4cuda3std6ranges3__45__cpo9iter_swapE:
	.zero		1
	.type		_ZN34_INTERNAL_92033027_4_k_cu_e452a0da4cuda3std3__48unexpectE,@object
	.size		_ZN34_INTERNAL_92033027_4_k_cu_e452a0da4cuda3std3__48unexpectE,(_ZN34_INTERNAL_92033027_4_k_cu_e452a0da6thrust24THRUST_300001_SM_1000_NS8cuda_cub3parE - _ZN34_INTERNAL_92033027_4_k_cu_e452a0da4cuda3std3__48unexpectE)
_ZN34_INTERNAL_92033027_4_k_cu_e452a0da4cuda3std3__48unexpectE:
	.zero		1
	.type		_ZN34_INTERNAL_92033027_4_k_cu_e452a0da6thrust24THRUST_300001_SM_1000_NS8cuda_cub3parE,@object
	.size		_ZN34_INTERNAL_92033027_4_k_cu_e452a0da6thrust24THRUST_300001_SM_1000_NS8cuda_cub3parE,(_ZN34_INTERNAL_92033027_4_k_cu_e452a0da6thrust24THRUST_300001_SM_1000_NS12placeholders2_4E - _ZN34_INTERNAL_92033027_4_k_cu_e452a0da6thrust24THRUST_300001_SM_1000_NS8cuda_cub3parE)
_ZN34_INTERNAL_92033027_4_k_cu_e452a0da6thrust24THRUST_300001_SM_1000_NS8cuda_cub3parE:
	.zero		1
	.type		_ZN34_INTERNAL_92033027_4_k_cu_e452a0da6thrust24THRUST_300001_SM_1000_NS12placeholders2_4E,@object
	.size		_ZN34_INTERNAL_92033027_4_k_cu_e452a0da6thrust24THRUST_300001_SM_1000_NS12placeholders2_4E,(_ZN34_INTERNAL_92033027_4_k_cu_e452a0da4cuda3std3__45__cpo4cendE - _ZN34_INTERNAL_92033027_4_k_cu_e452a0da6thrust24THRUST_300001_SM_1000_NS12placeholders2_4E)
_ZN34_INTERNAL_92033027_4_k_cu_e452a0da6thrust24THRUST_300001_SM_1000_NS12placeholders2_4E:
	.zero		1
	.type		_ZN34_INTERNAL_92033027_4_k_cu_e452a0da4cuda3std3__45__cpo4cendE,@object
	.size		_ZN34_INTERNAL_92033027_4_k_cu_e452a0da4cuda3std3__45__cpo4cendE,(_ZN34_INTERNAL_92033027_4_k_cu_e452a0da4cuda3std6ranges3__45__cpo4cendE - _ZN34_INTERNAL_92033027_4_k_cu_e452a0da4cuda3std3__45__cpo4cendE)
_ZN34_INTERNAL_92033027_4_k_cu_e452a0da4cuda3std3__45__cpo4cendE:
	.zero		1
	.type		_ZN34_INTERNAL_92033027_4_k_cu_e452a0da4cuda3std6ranges3__45__cpo4cendE,@object
	.size		_ZN34_INTERNAL_92033027_4_k_cu_e452a0da4cuda3std6ranges3__45__cpo4cendE,(_ZN34_INTERNAL_92033027_4_k_cu_e452a0da4cuda3std3__420unreachable_sentinelE - _ZN34_INTERNAL_92033027_4_k_cu_e452a0da4cuda3std6ranges3__45__cpo4cendE)
_ZN34_INTERNAL_92033027_4_k_cu_e452a0da4cuda3std6ranges3__45__cpo4cendE:
	.zero		1
	.type		_ZN34_INTERNAL_92033027_4_k_cu_e452a0da4cuda3std3__420unreachable_sentinelE,@object
	.size		_ZN34_INTERNAL_92033027_4_k_cu_e452a0da4cuda3std3__420unreachable_sentinelE,(_ZN34_INTERNAL_92033027_4_k_cu_e452a0da4cuda3std6ranges3__45__cpo5ssizeE - _ZN34_INTERNAL_92033027_4_k_cu_e452a0da4cuda3std3__420unreachable_sentinelE)
_ZN34_INTERNAL_92033027_4_k_cu_e452a0da4cuda3std3__420unreachable_sentinelE:
	.zero		1
	.type		_ZN34_INTERNAL_92033027_4_k_cu_e452a0da4cuda3std6ranges3__45__cpo5ssizeE,@object
	.size		_ZN34_INTERNAL_92033027_4_k_cu_e452a0da4cuda3std6ranges3__45__cpo5ssizeE,(_ZN34_INTERNAL_92033027_4_k_cu_e452a0da6thrust24THRUST_300001_SM_1000_NS12placeholders2_8E - _ZN34_INTERNAL_92033027_4_k_cu_e452a0da4cuda3std6ranges3__45__cpo5ssizeE)
_ZN34_INTERNAL_92033027_4_k_cu_e452a0da4cuda3std6ranges3__45__cpo5ssizeE:
	.zero		1
	.type		_ZN34_INTERNAL_92033027_4_k_cu_e452a0da6thrust24THRUST_300001_SM_1000_NS12placeholders2_8E,@object
	.size		_ZN34_INTERNAL_92033027_4_k_cu_e452a0da6thrust24THRUST_300001_SM_1000_NS12placeholders2_8E,(_ZN34_INTERNAL_92033027_4_k_cu_e452a0da4cuda3std3__45__cpo5crendE - _ZN34_INTERNAL_92033027_4_k_cu_e452a0da6thrust24THRUST_300001_SM_1000_NS12placeholders2_8E)
_ZN34_INTERNAL_92033027_4_k_cu_e452a0da6thrust24THRUST_300001_SM_1000_NS12placeholders2_8E:
	.zero		1
	.type		_ZN34_INTERNAL_92033027_4_k_cu_e452a0da4cuda3std3__45__cpo5crendE,@object
	.size		_ZN34_INTERNAL_92033027_4_k_cu_e452a0da4cuda3std3__45__cpo5crendE,(_ZN34_INTERNAL_92033027_4_k_cu_e452a0da4cuda3std6ranges3__45__cpo4prevE - _ZN34_INTERNAL_92033027_4_k_cu_e452a0da4cuda3std3__45__cpo5crendE)
_ZN34_INTERNAL_92033027_4_k_cu_e452a0da4cuda3std3__45__cpo5crendE:
	.zero		1
	.type		_ZN34_INTERNAL_92033027_4_k_cu_e452a0da4cuda3std6ranges3__45__cpo4prevE,@object
	.size		_ZN34_INTERNAL_92033027_4_k_cu_e452a0da4cuda3std6ranges3__45__cpo4prevE,(_ZN34_INTERNAL_92033027_4_k_cu_e452a0da4cuda3std6ranges3__45__cpo9iter_moveE - _ZN34_INTERNAL_92033027_4_k_cu_e452a0da4cuda3std6ranges3__45__cpo4prevE)
_ZN34_INTERNAL_92033027_4_k_cu_e452a0da4cuda3std6ranges3__45__cpo4prevE:
	.zero		1
	.type		_ZN34_INTERNAL_92033027_4_k_cu_e452a0da4cuda3std6ranges3__45__cpo9iter_moveE,@object
	.size		_ZN34_INTERNAL_92033027_4_k_cu_e452a0da4cuda3std6ranges3__45__cpo9iter_moveE,(_ZN34_INTERNAL_92033027_4_k_cu_e452a0da6thrust24THRUST_300001_SM_1000_NS6system6detail10sequential3seqE - _ZN34_INTERNAL_92033027_4_k_cu_e452a0da4cuda3std6ranges3__45__cpo9iter_moveE)
_ZN34_INTERNAL_92033027_4_k_cu_e452a0da4cuda3std6ranges3__45__cpo9iter_moveE:
	.zero		1
	.type		_ZN34_INTERNAL_92033027_4_k_cu_e452a0da6thrust24THRUST_300001_SM_1000_NS6system6detail10sequential3seqE,@object
	.size		_ZN34_INTERNAL_92033027_4_k_cu_e452a0da6thrust24THRUST_300001_SM_1000_NS6system6detail10sequential3seqE,(.L_31 - _ZN34_INTERNAL_92033027_4_k_cu_e452a0da6thrust24THRUST_300001_SM_1000_NS6system6detail10sequential3seqE)
_ZN34_INTERNAL_92033027_4_k_cu_e452a0da6thrust24THRUST_300001_SM_1000_NS6system6detail10sequential3seqE:
	.zero		1
.L_31:


//--------------------- .nv.shared._Z20calculate_differenceILj512EEvPfS0_S0_S0_fS0_S0_ --------------------------
	.section	.nv.shared._Z20calculate_differenceILj512EEvPfS0_S0_S0_fS0_S0_,"aw",@nobits
	.sectionflags	@""
	.align	4
.nv.shared._Z20calculate_differenceILj512EEvPfS0_S0_S0_fS0_S0_:
	.zero		5120


//--------------------- .nv.constant0._ZN3cub18CUB_300001_SM_10006detail8for_each13static_kernelINS2_12policy_hub_t12policy_500_tElN6thrust24THRUST_300001_SM_1000_NS8cuda_cub20__uninitialized_copy7functorINS7_6detail15normal_iteratorINS7_10device_ptrIfEEEENS7_7pointerIfNS8_3tagENS7_11use_defaultESI_EEEEEEvT0_T1_ --------------------------
	.section	.nv.constant0._ZN3cub18CUB_300001_SM_10006detail8for_each13static_kernelINS2_12policy_hub_t12policy_500_tElN6thrust24THRUST_300001_SM_1000_NS8cuda_cub20__uninitialized_copy7functorINS7_6detail15normal_iteratorINS7_10device_ptrIfEEEENS7_7pointerIfNS8_3tagENS7_11use_defaultESI_EEEEEEvT0_T1_,"a",@progbits
	.sectionflags	@""
	.align	4
.nv.constant0._ZN3cub18CUB_300001_SM_10006detail8for_each13static_kernelINS2_12policy_hub_t12policy_500_tElN6thrust24THRUST_300001_SM_1000_NS8cuda_cub20__uninitialized_copy7functorINS7_6detail15normal_iteratorINS7_10device_ptrIfEEEENS7_7pointerIfNS8_3tagENS7_11use_defaultESI_EEEEEEvT0_T1_:
	.zero		920


//--------------------- .nv.constant0._ZN3cub18CUB_300001_SM_10006detail11EmptyKernelIvEEvv --------------------------
	.section	.nv.constant0._ZN3cub18CUB_300001_SM_10006detail11EmptyKernelIvEEvv,"a",@progbits
	.sectionflags	@""
	.align	4
.nv.constant0._ZN3cub18CUB_300001_SM_10006detail11EmptyKernelIvEEvv:
	.zero		896


//--------------------- .nv.constant0._Z20calculate_differenceILj512EEvPfS0_S0_S0_fS0_S0_ --------------------------
	.section	.nv.constant0._Z20calculate_differenceILj512EEvPfS0_S0_S0_fS0_S0_,"a",@progbits
	.sectionflags	@""
	.align	4
.nv.constant0._Z20calculate_differenceILj512EEvPfS0_S0_S0_fS0_S0_:
	.zero		952


//--------------------- .nv.constant0._Z12block_reducePfS_i --------------------------
	.section	.nv.constant0._Z12block_reducePfS_i,"a",@progbits
	.sectionflags	@""
	.align	4
.nv.constant0._Z12block_reducePfS_i:
	.zero		916


//--------------------- SYMBOLS --------------------------

	.type		.nv.reservedSmem.offset0,@object
	.size		.nv.reservedSmem.offset0,0x4
	.type		.nv.reservedSmem.cap,@object
	.size		.nv.reservedSmem.cap,0x4
